//
// Generated by NVIDIA NVVM Compiler
//
// Compiler Build ID: CL-36424714
// Cuda compilation tools, release 13.0, V13.0.88
// Based on NVVM 20.0.0
//

.version 9.0
.target sm_100
.address_size 64

	// .globl	_Z20flash_attention2_fwdPfS_S_S_S_S_fii
.extern .shared .align 16 .b8 shared_mem[];

.visible .entry _Z20flash_attention2_fwdPfS_S_S_S_S_fii(
	.param .u64 .ptr .align 1 _Z20flash_attention2_fwdPfS_S_S_S_S_fii_param_0,
	.param .u64 .ptr .align 1 _Z20flash_attention2_fwdPfS_S_S_S_S_fii_param_1,
	.param .u64 .ptr .align 1 _Z20flash_attention2_fwdPfS_S_S_S_S_fii_param_2,
	.param .u64 .ptr .align 1 _Z20flash_attention2_fwdPfS_S_S_S_S_fii_param_3,
	.param .u64 .ptr .align 1 _Z20flash_attention2_fwdPfS_S_S_S_S_fii_param_4,
	.param .u64 .ptr .align 1 _Z20flash_attention2_fwdPfS_S_S_S_S_fii_param_5,
	.param .f32 _Z20flash_attention2_fwdPfS_S_S_S_S_fii_param_6,
	.param .u32 _Z20flash_attention2_fwdPfS_S_S_S_S_fii_param_7,
	.param .u32 _Z20flash_attention2_fwdPfS_S_S_S_S_fii_param_8
)
{
	.reg .pred 	%p<43>;
	.reg .b32 	%r<220>;
	.reg .b32 	%f<275>;
	.reg .b64 	%rd<31>;

	ld.param.u64 	%rd9, [_Z20flash_attention2_fwdPfS_S_S_S_S_fii_param_3];
	ld.param.u32 	%r74, [_Z20flash_attention2_fwdPfS_S_S_S_S_fii_param_7];
	ld.param.u32 	%r75, [_Z20flash_attention2_fwdPfS_S_S_S_S_fii_param_8];
	cvta.to.global.u64 	%rd1, %rd9;
	mov.u32 	%r76, %ctaid.x;
	shl.b32 	%r77, %r76, 6;
	mov.u32 	%r1, %tid.x;
	add.s32 	%r2, %r77, %r1;
	mov.u32 	%r3, %tid.y;
	shl.b32 	%r4, %r75, 8;
	mov.u32 	%r78, shared_mem;
	add.s32 	%r5, %r78, %r4;
	add.s32 	%r6, %r5, %r4;
	add.s32 	%r7, %r6, %r4;
	add.s32 	%r79, %r7, %r4;
	setp.ne.s32 	%p2, %r3, 0;
	shl.b32 	%r80, %r1, 2;
	add.s32 	%r8, %r79, %r80;
	@%p2 bra 	$L__BB0_14;
	mov.b32 	%r81, -8388608;
	st.shared.u32 	[%r8+256], %r81;
	mov.b32 	%r82, 0;
	st.shared.u32 	[%r8], %r82;
	setp.lt.s32 	%p3, %r75, 1;
	@%p3 bra 	$L__BB0_14;
	mul.lo.s32 	%r9, %r75, %r1;
	and.b32  	%r10, %r75, 15;
	setp.lt.u32 	%p4, %r75, 16;
	mov.b32 	%r200, 0;
	@%p4 bra 	$L__BB0_5;
	and.b32  	%r200, %r75, 2147483632;
	mov.b32 	%r198, 0;
$L__BB0_4:
	.pragma "nounroll";
	add.s32 	%r85, %r198, %r9;
	shl.b32 	%r86, %r85, 2;
	add.s32 	%r87, %r7, %r86;
	mov.b32 	%r88, 0;
	st.shared.u32 	[%r87], %r88;
	st.shared.u32 	[%r87+4], %r88;
	st.shared.u32 	[%r87+8], %r88;
	st.shared.u32 	[%r87+12], %r88;
	st.shared.u32 	[%r87+16], %r88;
	st.shared.u32 	[%r87+20], %r88;
	st.shared.u32 	[%r87+24], %r88;
	st.shared.u32 	[%r87+28], %r88;
	st.shared.u32 	[%r87+32], %r88;
	st.shared.u32 	[%r87+36], %r88;
	st.shared.u32 	[%r87+40], %r88;
	st.shared.u32 	[%r87+44], %r88;
	st.shared.u32 	[%r87+48], %r88;
	st.shared.u32 	[%r87+52], %r88;
	st.shared.u32 	[%r87+56], %r88;
	st.shared.u32 	[%r87+60], %r88;
	add.s32 	%r198, %r198, 16;
	setp.ne.s32 	%p5, %r198, %r200;
	@%p5 bra 	$L__BB0_4;
$L__BB0_5:
	setp.eq.s32 	%p6, %r10, 0;
	@%p6 bra 	$L__BB0_14;
	and.b32  	%r15, %r75, 7;
	setp.lt.u32 	%p7, %r10, 8;
	@%p7 bra 	$L__BB0_8;
	add.s32 	%r89, %r200, %r9;
	shl.b32 	%r90, %r89, 2;
	add.s32 	%r91, %r7, %r90;
	mov.b32 	%r92, 0;
	st.shared.u32 	[%r91], %r92;
	st.shared.u32 	[%r91+4], %r92;
	st.shared.u32 	[%r91+8], %r92;
	st.shared.u32 	[%r91+12], %r92;
	st.shared.u32 	[%r91+16], %r92;
	st.shared.u32 	[%r91+20], %r92;
	st.shared.u32 	[%r91+24], %r92;
	st.shared.u32 	[%r91+28], %r92;
	add.s32 	%r200, %r200, 8;
$L__BB0_8:
	setp.eq.s32 	%p8, %r15, 0;
	@%p8 bra 	$L__BB0_14;
	and.b32  	%r18, %r75, 3;
	setp.lt.u32 	%p9, %r15, 4;
	@%p9 bra 	$L__BB0_11;
	add.s32 	%r93, %r200, %r9;
	shl.b32 	%r94, %r93, 2;
	add.s32 	%r95, %r7, %r94;
	mov.b32 	%r96, 0;
	st.shared.u32 	[%r95], %r96;
	st.shared.u32 	[%r95+4], %r96;
	st.shared.u32 	[%r95+8], %r96;
	st.shared.u32 	[%r95+12], %r96;
	add.s32 	%r200, %r200, 4;
$L__BB0_11:
	setp.eq.s32 	%p10, %r18, 0;
	@%p10 bra 	$L__BB0_14;
	mov.b32 	%r203, 0;
$L__BB0_13:
	.pragma "nounroll";
	add.s32 	%r98, %r200, %r9;
	shl.b32 	%r99, %r98, 2;
	add.s32 	%r100, %r7, %r99;
	mov.b32 	%r101, 0;
	st.shared.u32 	[%r100], %r101;
	add.s32 	%r200, %r200, 1;
	add.s32 	%r203, %r203, 1;
	setp.ne.s32 	%p11, %r203, %r18;
	@%p11 bra 	$L__BB0_13;
$L__BB0_14:
	bar.sync 	0;
	setp.lt.s32 	%p12, %r74, 1;
	@%p12 bra 	$L__BB0_40;
	ld.param.u64 	%rd28, [_Z20flash_attention2_fwdPfS_S_S_S_S_fii_param_1];
	ld.param.u64 	%rd27, [_Z20flash_attention2_fwdPfS_S_S_S_S_fii_param_0];
	setp.lt.s32 	%p13, %r2, %r74;
	setp.lt.s32 	%p14, %r3, %r75;
	and.pred  	%p1, %p13, %p14;
	mad.lo.s32 	%r103, %r75, %r2, %r3;
	cvta.to.global.u64 	%rd10, %rd27;
	mul.wide.s32 	%rd11, %r103, 4;
	add.s64 	%rd2, %rd10, %rd11;
	mul.lo.s32 	%r25, %r75, %r1;
	add.s32 	%r104, %r25, %r3;
	shl.b32 	%r105, %r104, 2;
	add.s32 	%r26, %r78, %r105;
	add.s32 	%r27, %r26, %r4;
	add.s32 	%r28, %r27, %r4;
	mul.lo.s32 	%r29, %r75, %r3;
	and.b32  	%r30, %r75, 7;
	and.b32  	%r31, %r75, 3;
	and.b32  	%r32, %r75, 2147483640;
	and.b32  	%r33, %r75, 1;
	and.b32  	%r34, %r75, 2147483644;
	neg.s32 	%r35, %r32;
	shl.b32 	%r107, %r3, 2;
	add.s32 	%r108, %r107, 256;
	mad.lo.s32 	%r109, %r75, %r108, %r78;
	add.s32 	%r36, %r109, 16;
	cvta.to.global.u64 	%rd3, %rd28;
	mov.b32 	%r204, 0;
	not.pred 	%p15, %p1;
$L__BB0_16:
	@%p15 bra 	$L__BB0_18;
	ld.param.u64 	%rd29, [_Z20flash_attention2_fwdPfS_S_S_S_S_fii_param_2];
	ld.global.f32 	%f19, [%rd2];
	st.shared.f32 	[%r26], %f19;
	add.s32 	%r110, %r204, %r1;
	mad.lo.s32 	%r111, %r110, %r75, %r3;
	mul.wide.u32 	%rd12, %r111, 4;
	add.s64 	%rd13, %rd3, %rd12;
	ld.global.f32 	%f20, [%rd13];
	st.shared.f32 	[%r27], %f20;
	cvta.to.global.u64 	%rd14, %rd29;
	add.s64 	%rd15, %rd14, %rd12;
	ld.global.f32 	%f21, [%rd15];
	st.shared.f32 	[%r28], %f21;
$L__BB0_18:
	setp.lt.s32 	%p16, %r75, 1;
	bar.sync 	0;
	mov.f32 	%f273, 0f00000000;
	@%p16 bra 	$L__BB0_30;
	setp.lt.u32 	%p17, %r75, 8;
	mov.f32 	%f273, 0f00000000;
	mov.b32 	%r209, 0;
	@%p17 bra 	$L__BB0_22;
	shl.b32 	%r113, %r25, 2;
	mov.u32 	%r114, shared_mem;
	add.s32 	%r115, %r113, %r114;
	add.s32 	%r206, %r115, 16;
	mov.f32 	%f273, 0f00000000;
	mov.u32 	%r205, %r36;
	mov.u32 	%r207, %r35;
$L__BB0_21:
	.pragma "nounroll";
	ld.shared.f32 	%f26, [%r206+-16];
	ld.shared.f32 	%f27, [%r205+-16];
	fma.rn.f32 	%f28, %f26, %f27, %f273;
	ld.shared.f32 	%f29, [%r206+-12];
	ld.shared.f32 	%f30, [%r205+-12];
	fma.rn.f32 	%f31, %f29, %f30, %f28;
	ld.shared.f32 	%f32, [%r206+-8];
	ld.shared.f32 	%f33, [%r205+-8];
	fma.rn.f32 	%f34, %f32, %f33, %f31;
	ld.shared.f32 	%f35, [%r206+-4];
	ld.shared.f32 	%f36, [%r205+-4];
	fma.rn.f32 	%f37, %f35, %f36, %f34;
	ld.shared.f32 	%f38, [%r206];
	ld.shared.f32 	%f39, [%r205];
	fma.rn.f32 	%f40, %f38, %f39, %f37;
	ld.shared.f32 	%f41, [%r206+4];
	ld.shared.f32 	%f42, [%r205+4];
	fma.rn.f32 	%f43, %f41, %f42, %f40;
	ld.shared.f32 	%f44, [%r206+8];
	ld.shared.f32 	%f45, [%r205+8];
	fma.rn.f32 	%f46, %f44, %f45, %f43;
	ld.shared.f32 	%f47, [%r206+12];
	ld.shared.f32 	%f48, [%r205+12];
	fma.rn.f32 	%f273, %f47, %f48, %f46;
	add.s32 	%r207, %r207, 8;
	add.s32 	%r206, %r206, 32;
	add.s32 	%r205, %r205, 32;
	setp.ne.s32 	%p18, %r207, 0;
	mov.u32 	%r209, %r32;
	@%p18 bra 	$L__BB0_21;
$L__BB0_22:
	setp.eq.s32 	%p19, %r30, 0;
	@%p19 bra 	$L__BB0_30;
	add.s32 	%r116, %r30, -1;
	setp.lt.u32 	%p20, %r116, 3;
	@%p20 bra 	$L__BB0_25;
	add.s32 	%r117, %r209, %r25;
	shl.b32 	%r118, %r117, 2;
	mov.u32 	%r119, shared_mem;
	add.s32 	%r120, %r119, %r118;
	ld.shared.f32 	%f50, [%r120];
	add.s32 	%r121, %r209, %r29;
	shl.b32 	%r122, %r121, 2;
	add.s32 	%r123, %r5, %r122;
	ld.shared.f32 	%f51, [%r123];
	fma.rn.f32 	%f52, %f50, %f51, %f273;
	ld.shared.f32 	%f53, [%r120+4];
	ld.shared.f32 	%f54, [%r123+4];
	fma.rn.f32 	%f55, %f53, %f54, %f52;
	ld.shared.f32 	%f56, [%r120+8];
	ld.shared.f32 	%f57, [%r123+8];
	fma.rn.f32 	%f58, %f56, %f57, %f55;
	ld.shared.f32 	%f59, [%r120+12];
	ld.shared.f32 	%f60, [%r123+12];
	fma.rn.f32 	%f273, %f59, %f60, %f58;
	add.s32 	%r209, %r209, 4;
$L__BB0_25:
	setp.eq.s32 	%p21, %r31, 0;
	@%p21 bra 	$L__BB0_30;
	setp.eq.s32 	%p22, %r31, 1;
	@%p22 bra 	$L__BB0_28;
	add.s32 	%r124, %r209, %r25;
	shl.b32 	%r125, %r124, 2;
	mov.u32 	%r126, shared_mem;
	add.s32 	%r127, %r126, %r125;
	ld.shared.f32 	%f62, [%r127];
	add.s32 	%r128, %r209, %r29;
	shl.b32 	%r129, %r128, 2;
	add.s32 	%r130, %r5, %r129;
	ld.shared.f32 	%f63, [%r130];
	fma.rn.f32 	%f64, %f62, %f63, %f273;
	ld.shared.f32 	%f65, [%r127+4];
	ld.shared.f32 	%f66, [%r130+4];
	fma.rn.f32 	%f273, %f65, %f66, %f64;
	add.s32 	%r209, %r209, 2;
$L__BB0_28:
	setp.eq.s32 	%p23, %r33, 0;
	@%p23 bra 	$L__BB0_30;
	add.s32 	%r131, %r209, %r25;
	shl.b32 	%r132, %r131, 2;
	mov.u32 	%r133, shared_mem;
	add.s32 	%r134, %r133, %r132;
	ld.shared.f32 	%f67, [%r134];
	add.s32 	%r135, %r209, %r29;
	shl.b32 	%r136, %r135, 2;
	add.s32 	%r137, %r5, %r136;
	ld.shared.f32 	%f68, [%r137];
	fma.rn.f32 	%f273, %f67, %f68, %f273;
$L__BB0_30:
	ld.param.f32 	%f265, [_Z20flash_attention2_fwdPfS_S_S_S_S_fii_param_6];
	mul.f32 	%f69, %f265, %f273;
	ld.shared.f32 	%f70, [%r8+256];
	max.f32 	%f15, %f70, %f69;
	sub.f32 	%f71, %f69, %f15;
	fma.rn.f32 	%f72, %f71, 0f3BBB989D, 0f3F000000;
	cvt.sat.f32.f32 	%f73, %f72;
	mov.f32 	%f74, 0f4B400001;
	mov.f32 	%f75, 0f437C0000;
	fma.rm.f32 	%f76, %f73, %f75, %f74;
	add.f32 	%f77, %f76, 0fCB40007F;
	neg.f32 	%f78, %f77;
	fma.rn.f32 	%f79, %f71, 0f3FB8AA3B, %f78;
	fma.rn.f32 	%f80, %f71, 0f32A57060, %f79;
	mov.b32 	%r138, %f76;
	shl.b32 	%r139, %r138, 23;
	mov.b32 	%f81, %r139;
	ex2.approx.ftz.f32 	%f82, %f80;
	mul.f32 	%f16, %f82, %f81;
	ld.shared.f32 	%f83, [%r8];
	sub.f32 	%f84, %f70, %f15;
	fma.rn.f32 	%f85, %f84, 0f3BBB989D, 0f3F000000;
	cvt.sat.f32.f32 	%f86, %f85;
	fma.rm.f32 	%f87, %f86, %f75, %f74;
	add.f32 	%f88, %f87, 0fCB40007F;
	neg.f32 	%f89, %f88;
	fma.rn.f32 	%f90, %f84, 0f3FB8AA3B, %f89;
	fma.rn.f32 	%f91, %f84, 0f32A57060, %f90;
	mov.b32 	%r140, %f87;
	shl.b32 	%r141, %r140, 23;
	mov.b32 	%f92, %r141;
	ex2.approx.ftz.f32 	%f93, %f91;
	mul.f32 	%f94, %f93, %f92;
	fma.rn.f32 	%f95, %f83, %f94, %f16;
	st.shared.f32 	[%r8], %f95;
	@%p16 bra 	$L__BB0_39;
	setp.lt.u32 	%p25, %r75, 4;
	mov.b32 	%r213, 0;
	@%p25 bra 	$L__BB0_34;
	mov.b32 	%r211, 0;
$L__BB0_33:
	.pragma "nounroll";
	add.s32 	%r144, %r211, %r25;
	shl.b32 	%r145, %r144, 2;
	add.s32 	%r146, %r7, %r145;
	ld.shared.f32 	%f96, [%r146];
	ld.shared.f32 	%f97, [%r8+256];
	sub.f32 	%f98, %f97, %f15;
	fma.rn.f32 	%f99, %f98, 0f3BBB989D, 0f3F000000;
	cvt.sat.f32.f32 	%f100, %f99;
	mov.f32 	%f101, 0f4B400001;
	mov.f32 	%f102, 0f437C0000;
	fma.rm.f32 	%f103, %f100, %f102, %f101;
	add.f32 	%f104, %f103, 0fCB40007F;
	neg.f32 	%f105, %f104;
	fma.rn.f32 	%f106, %f98, 0f3FB8AA3B, %f105;
	fma.rn.f32 	%f107, %f98, 0f32A57060, %f106;
	mov.b32 	%r147, %f103;
	shl.b32 	%r148, %r147, 23;
	mov.b32 	%f108, %r148;
	ex2.approx.ftz.f32 	%f109, %f107;
	mul.f32 	%f110, %f109, %f108;
	mul.f32 	%f111, %f96, %f110;
	add.s32 	%r149, %r211, %r29;
	shl.b32 	%r150, %r149, 2;
	add.s32 	%r151, %r6, %r150;
	ld.shared.f32 	%f112, [%r151];
	fma.rn.f32 	%f113, %f16, %f112, %f111;
	st.shared.f32 	[%r146], %f113;
	ld.shared.f32 	%f114, [%r146+4];
	ld.shared.f32 	%f115, [%r8+256];
	sub.f32 	%f116, %f115, %f15;
	fma.rn.f32 	%f117, %f116, 0f3BBB989D, 0f3F000000;
	cvt.sat.f32.f32 	%f118, %f117;
	fma.rm.f32 	%f119, %f118, %f102, %f101;
	add.f32 	%f120, %f119, 0fCB40007F;
	neg.f32 	%f121, %f120;
	fma.rn.f32 	%f122, %f116, 0f3FB8AA3B, %f121;
	fma.rn.f32 	%f123, %f116, 0f32A57060, %f122;
	mov.b32 	%r152, %f119;
	shl.b32 	%r153, %r152, 23;
	mov.b32 	%f124, %r153;
	ex2.approx.ftz.f32 	%f125, %f123;
	mul.f32 	%f126, %f125, %f124;
	mul.f32 	%f127, %f114, %f126;
	ld.shared.f32 	%f128, [%r151+4];
	fma.rn.f32 	%f129, %f16, %f128, %f127;
	st.shared.f32 	[%r146+4], %f129;
	ld.shared.f32 	%f130, [%r146+8];
	ld.shared.f32 	%f131, [%r8+256];
	sub.f32 	%f132, %f131, %f15;
	fma.rn.f32 	%f133, %f132, 0f3BBB989D, 0f3F000000;
	cvt.sat.f32.f32 	%f134, %f133;
	fma.rm.f32 	%f135, %f134, %f102, %f101;
	add.f32 	%f136, %f135, 0fCB40007F;
	neg.f32 	%f137, %f136;
	fma.rn.f32 	%f138, %f132, 0f3FB8AA3B, %f137;
	fma.rn.f32 	%f139, %f132, 0f32A57060, %f138;
	mov.b32 	%r154, %f135;
	shl.b32 	%r155, %r154, 23;
	mov.b32 	%f140, %r155;
	ex2.approx.ftz.f32 	%f141, %f139;
	mul.f32 	%f142, %f141, %f140;
	mul.f32 	%f143, %f130, %f142;
	ld.shared.f32 	%f144, [%r151+8];
	fma.rn.f32 	%f145, %f16, %f144, %f143;
	st.shared.f32 	[%r146+8], %f145;
	ld.shared.f32 	%f146, [%r146+12];
	ld.shared.f32 	%f147, [%r8+256];
	sub.f32 	%f148, %f147, %f15;
	fma.rn.f32 	%f149, %f148, 0f3BBB989D, 0f3F000000;
	cvt.sat.f32.f32 	%f150, %f149;
	fma.rm.f32 	%f151, %f150, %f102, %f101;
	add.f32 	%f152, %f151, 0fCB40007F;
	neg.f32 	%f153, %f152;
	fma.rn.f32 	%f154, %f148, 0f3FB8AA3B, %f153;
	fma.rn.f32 	%f155, %f148, 0f32A57060, %f154;
	mov.b32 	%r156, %f151;
	shl.b32 	%r157, %r156, 23;
	mov.b32 	%f156, %r157;
	ex2.approx.ftz.f32 	%f157, %f155;
	mul.f32 	%f158, %f157, %f156;
	mul.f32 	%f159, %f146, %f158;
	ld.shared.f32 	%f160, [%r151+12];
	fma.rn.f32 	%f161, %f16, %f160, %f159;
	st.shared.f32 	[%r146+12], %f161;
	add.s32 	%r211, %r211, 4;
	setp.ne.s32 	%p26, %r211, %r34;
	mov.u32 	%r213, %r34;
	@%p26 bra 	$L__BB0_33;
$L__BB0_34:
	setp.eq.s32 	%p27, %r31, 0;
	@%p27 bra 	$L__BB0_39;
	setp.eq.s32 	%p28, %r31, 1;
	@%p28 bra 	$L__BB0_37;
	add.s32 	%r158, %r213, %r25;
	shl.b32 	%r159, %r158, 2;
	add.s32 	%r160, %r7, %r159;
	ld.shared.f32 	%f162, [%r160];
	ld.shared.f32 	%f163, [%r8+256];
	sub.f32 	%f164, %f163, %f15;
	fma.rn.f32 	%f165, %f164, 0f3BBB989D, 0f3F000000;
	cvt.sat.f32.f32 	%f166, %f165;
	mov.f32 	%f167, 0f4B400001;
	mov.f32 	%f168, 0f437C0000;
	fma.rm.f32 	%f169, %f166, %f168, %f167;
	add.f32 	%f170, %f169, 0fCB40007F;
	neg.f32 	%f171, %f170;
	fma.rn.f32 	%f172, %f164, 0f3FB8AA3B, %f171;
	fma.rn.f32 	%f173, %f164, 0f32A57060, %f172;
	mov.b32 	%r161, %f169;
	shl.b32 	%r162, %r161, 23;
	mov.b32 	%f174, %r162;
	ex2.approx.ftz.f32 	%f175, %f173;
	mul.f32 	%f176, %f175, %f174;
	mul.f32 	%f177, %f162, %f176;
	add.s32 	%r163, %r213, %r29;
	shl.b32 	%r164, %r163, 2;
	add.s32 	%r165, %r6, %r164;
	ld.shared.f32 	%f178, [%r165];
	fma.rn.f32 	%f179, %f16, %f178, %f177;
	st.shared.f32 	[%r160], %f179;
	ld.shared.f32 	%f180, [%r160+4];
	ld.shared.f32 	%f181, [%r8+256];
	sub.f32 	%f182, %f181, %f15;
	fma.rn.f32 	%f183, %f182, 0f3BBB989D, 0f3F000000;
	cvt.sat.f32.f32 	%f184, %f183;
	fma.rm.f32 	%f185, %f184, %f168, %f167;
	add.f32 	%f186, %f185, 0fCB40007F;
	neg.f32 	%f187, %f186;
	fma.rn.f32 	%f188, %f182, 0f3FB8AA3B, %f187;
	fma.rn.f32 	%f189, %f182, 0f32A57060, %f188;
	mov.b32 	%r166, %f185;
	shl.b32 	%r167, %r166, 23;
	mov.b32 	%f190, %r167;
	ex2.approx.ftz.f32 	%f191, %f189;
	mul.f32 	%f192, %f191, %f190;
	mul.f32 	%f193, %f180, %f192;
	ld.shared.f32 	%f194, [%r165+4];
	fma.rn.f32 	%f195, %f16, %f194, %f193;
	st.shared.f32 	[%r160+4], %f195;
	add.s32 	%r213, %r213, 2;
$L__BB0_37:
	setp.eq.s32 	%p29, %r33, 0;
	@%p29 bra 	$L__BB0_39;
	add.s32 	%r168, %r213, %r25;
	shl.b32 	%r169, %r168, 2;
	add.s32 	%r170, %r7, %r169;
	ld.shared.f32 	%f196, [%r170];
	ld.shared.f32 	%f197, [%r8+256];
	sub.f32 	%f198, %f197, %f15;
	fma.rn.f32 	%f199, %f198, 0f3BBB989D, 0f3F000000;
	cvt.sat.f32.f32 	%f200, %f199;
	mov.f32 	%f201, 0f4B400001;
	mov.f32 	%f202, 0f437C0000;
	fma.rm.f32 	%f203, %f200, %f202, %f201;
	add.f32 	%f204, %f203, 0fCB40007F;
	neg.f32 	%f205, %f204;
	fma.rn.f32 	%f206, %f198, 0f3FB8AA3B, %f205;
	fma.rn.f32 	%f207, %f198, 0f32A57060, %f206;
	mov.b32 	%r171, %f203;
	shl.b32 	%r172, %r171, 23;
	mov.b32 	%f208, %r172;
	ex2.approx.ftz.f32 	%f209, %f207;
	mul.f32 	%f210, %f209, %f208;
	mul.f32 	%f211, %f196, %f210;
	add.s32 	%r173, %r213, %r29;
	shl.b32 	%r174, %r173, 2;
	add.s32 	%r175, %r6, %r174;
	ld.shared.f32 	%f212, [%r175];
	fma.rn.f32 	%f213, %f16, %f212, %f211;
	st.shared.f32 	[%r170], %f213;
$L__BB0_39:
	st.shared.f32 	[%r8+256], %f15;
	bar.sync 	0;
	add.s32 	%r204, %r204, 64;
	setp.lt.s32 	%p30, %r204, %r74;
	@%p30 bra 	$L__BB0_16;
$L__BB0_40:
	setp.gt.s32 	%p31, %r75, 0;
	@%p31 bra 	$L__BB0_42;
	ld.shared.f32 	%f274, [%r8];
	bra.uni 	$L__BB0_53;
$L__BB0_42:
	mul.lo.s32 	%r37, %r75, %r1;
	ld.shared.f32 	%f274, [%r8];
	mul.lo.s32 	%r38, %r75, %r2;
	and.b32  	%r39, %r75, 7;
	setp.lt.u32 	%p32, %r75, 8;
	mov.b32 	%r217, 0;
	@%p32 bra 	$L__BB0_45;
	and.b32  	%r217, %r75, 2147483640;
	neg.s32 	%r216, %r217;
	shl.b32 	%r177, %r1, 2;
	add.s32 	%r178, %r177, 768;
	mov.u32 	%r179, shared_mem;
	mad.lo.s32 	%r180, %r75, %r178, %r179;
	add.s32 	%r215, %r180, 16;
	add.s64 	%rd4, %rd1, 16;
	mov.u32 	%r214, %r38;
$L__BB0_44:
	.pragma "nounroll";
	mul.wide.s32 	%rd16, %r214, 4;
	add.s64 	%rd17, %rd4, %rd16;
	ld.shared.f32 	%f214, [%r215+-16];
	div.rn.f32 	%f215, %f214, %f274;
	st.global.f32 	[%rd17+-16], %f215;
	ld.shared.f32 	%f216, [%r215+-12];
	div.rn.f32 	%f217, %f216, %f274;
	st.global.f32 	[%rd17+-12], %f217;
	ld.shared.f32 	%f218, [%r215+-8];
	div.rn.f32 	%f219, %f218, %f274;
	st.global.f32 	[%rd17+-8], %f219;
	ld.shared.f32 	%f220, [%r215+-4];
	div.rn.f32 	%f221, %f220, %f274;
	st.global.f32 	[%rd17+-4], %f221;
	ld.shared.f32 	%f222, [%r215];
	div.rn.f32 	%f223, %f222, %f274;
	st.global.f32 	[%rd17], %f223;
	ld.shared.f32 	%f224, [%r215+4];
	div.rn.f32 	%f225, %f224, %f274;
	st.global.f32 	[%rd17+4], %f225;
	ld.shared.f32 	%f226, [%r215+8];
	div.rn.f32 	%f227, %f226, %f274;
	st.global.f32 	[%rd17+8], %f227;
	ld.shared.f32 	%f228, [%r215+12];
	div.rn.f32 	%f229, %f228, %f274;
	st.global.f32 	[%rd17+12], %f229;
	add.s32 	%r216, %r216, 8;
	add.s32 	%r215, %r215, 32;
	add.s32 	%r214, %r214, 8;
	setp.ne.s32 	%p33, %r216, 0;
	@%p33 bra 	$L__BB0_44;
$L__BB0_45:
	setp.eq.s32 	%p34, %r39, 0;
	@%p34 bra 	$L__BB0_53;
	and.b32  	%r69, %r75, 3;
	setp.lt.u32 	%p35, %r39, 4;
	@%p35 bra 	$L__BB0_48;
	add.s32 	%r181, %r217, %r37;
	shl.b32 	%r182, %r181, 2;
	add.s32 	%r183, %r7, %r182;
	ld.shared.f32 	%f230, [%r183];
	div.rn.f32 	%f231, %f230, %f274;
	add.s32 	%r184, %r217, %r38;
	mul.wide.s32 	%rd18, %r184, 4;
	add.s64 	%rd19, %rd1, %rd18;
	st.global.f32 	[%rd19], %f231;
	ld.shared.f32 	%f232, [%r183+4];
	div.rn.f32 	%f233, %f232, %f274;
	st.global.f32 	[%rd19+4], %f233;
	ld.shared.f32 	%f234, [%r183+8];
	div.rn.f32 	%f235, %f234, %f274;
	st.global.f32 	[%rd19+8], %f235;
	ld.shared.f32 	%f236, [%r183+12];
	div.rn.f32 	%f237, %f236, %f274;
	st.global.f32 	[%rd19+12], %f237;
	add.s32 	%r217, %r217, 4;
$L__BB0_48:
	setp.eq.s32 	%p36, %r69, 0;
	@%p36 bra 	$L__BB0_53;
	setp.eq.s32 	%p37, %r69, 1;
	@%p37 bra 	$L__BB0_51;
	add.s32 	%r185, %r217, %r37;
	shl.b32 	%r186, %r185, 2;
	add.s32 	%r187, %r7, %r186;
	ld.shared.f32 	%f238, [%r187];
	div.rn.f32 	%f239, %f238, %f274;
	add.s32 	%r188, %r217, %r38;
	mul.wide.s32 	%rd20, %r188, 4;
	add.s64 	%rd21, %rd1, %rd20;
	st.global.f32 	[%rd21], %f239;
	ld.shared.f32 	%f240, [%r187+4];
	div.rn.f32 	%f241, %f240, %f274;
	st.global.f32 	[%rd21+4], %f241;
	add.s32 	%r217, %r217, 2;
$L__BB0_51:
	and.b32  	%r189, %r75, 1;
	setp.eq.b32 	%p38, %r189, 1;
	not.pred 	%p39, %p38;
	@%p39 bra 	$L__BB0_53;
	add.s32 	%r190, %r217, %r37;
	shl.b32 	%r191, %r190, 2;
	add.s32 	%r192, %r7, %r191;
	ld.shared.f32 	%f242, [%r192];
	div.rn.f32 	%f243, %f242, %f274;
	add.s32 	%r193, %r217, %r38;
	mul.wide.s32 	%rd22, %r193, 4;
	add.s64 	%rd23, %rd1, %rd22;
	st.global.f32 	[%rd23], %f243;
$L__BB0_53:
	ld.param.u64 	%rd30, [_Z20flash_attention2_fwdPfS_S_S_S_S_fii_param_4];
	cvta.to.global.u64 	%rd24, %rd30;
	setp.lt.f32 	%p40, %f274, 0f00800000;
	mul.f32 	%f244, %f274, 0f4B000000;
	selp.f32 	%f245, %f244, %f274, %p40;
	selp.f32 	%f246, 0fC1B80000, 0f00000000, %p40;
	mov.b32 	%r194, %f245;
	add.s32 	%r195, %r194, -1059760811;
	and.b32  	%r196, %r195, -8388608;
	sub.s32 	%r197, %r194, %r196;
	mov.b32 	%f247, %r197;
	cvt.rn.f32.s32 	%f248, %r196;
	fma.rn.f32 	%f249, %f248, 0f34000000, %f246;
	add.f32 	%f250, %f247, 0fBF800000;
	fma.rn.f32 	%f251, %f250, 0fBE055027, 0f3E1039F6;
	fma.rn.f32 	%f252, %f251, %f250, 0fBDF8CDCC;
	fma.rn.f32 	%f253, %f252, %f250, 0f3E0F2955;
	fma.rn.f32 	%f254, %f253, %f250, 0fBE2AD8B9;
	fma.rn.f32 	%f255, %f254, %f250, 0f3E4CED0B;
	fma.rn.f32 	%f256, %f255, %f250, 0fBE7FFF22;
	fma.rn.f32 	%f257, %f256, %f250, 0f3EAAAA78;
	fma.rn.f32 	%f258, %f257, %f250, 0fBF000000;
	mul.f32 	%f259, %f250, %f258;
	fma.rn.f32 	%f260, %f259, %f250, %f250;
	fma.rn.f32 	%f261, %f249, 0f3F317218, %f260;
	setp.gt.u32 	%p41, %r194, 2139095039;
	fma.rn.f32 	%f262, %f245, 0f7F800000, 0f7F800000;
	selp.f32 	%f263, %f262, %f261, %p41;
	setp.eq.f32 	%p42, %f245, 0f00000000;
	selp.f32 	%f264, 0fFF800000, %f263, %p42;
	mul.wide.s32 	%rd25, %r2, 4;
	add.s64 	%rd26, %rd24, %rd25;
	st.global.f32 	[%rd26], %f264;
	ret;

}


// ===== COMPILED SASS (sm_100) =====

	.target	sm_100

	.elftype	@"ET_EXEC"


//--------------------- .note.nv.tkinfo           --------------------------
	.section	.note.nv.tkinfo,"",@"SHT_NOTE"
	.sectionflags	@"SHF_NOTE_NV_TKINFO"
	.tkinfo
        /*0018*/ 	.word	0x00000002
        /*0030*/ 	.string	""
        /*0030*/ 	.string	"ptxas"
        /*0030*/ 	.string	"Cuda compilation tools, release 13.0, V13.0.88"
        /*0030*/ 	.string	"Build cuda_13.0.r13.0/compiler.36424714_0"
        /*0030*/ 	.string	"-arch sm_100 -m 64 "



//--------------------- .note.nv.cuinfo           --------------------------
	.section	.note.nv.cuinfo,"",@"SHT_NOTE"
	.sectionflags	@"SHF_NOTE_NV_CUINFO"
        /*0018*/ 	.short	0x0002
        /*001a*/ 	.short	0x0064
        /*001c*/ 	.short	0x0082
	.zero		2


//--------------------- .nv.info                  --------------------------
	.section	.nv.info,"",@"SHT_CUDA_INFO"
	.align	4


	//----- nvinfo : EIATTR_REGCOUNT
	.align		4
        /*0000*/ 	.byte	0x04, 0x2f
        /*0002*/ 	.short	(.L_1 - .L_0)
	.align		4
.L_0:
        /*0004*/ 	.word	index@(_Z20flash_attention2_fwdPfS_S_S_S_S_fii)
        /*0008*/ 	.word	0x0000001e


	//----- nvinfo : EIATTR_FRAME_SIZE
	.align		4
.L_1:
        /*000c*/ 	.byte	0x04, 0x11
        /*000e*/ 	.short	(.L_3 - .L_2)
	.align		4
.L_2:
        /*0010*/ 	.word	index@($__internal_0_$__cuda_sm3x_div_rn_noftz_f32_slowpath)
        /*0014*/ 	.word	0x00000000


	//----- nvinfo : EIATTR_FRAME_SIZE
	.align		4
.L_3:
        /*0018*/ 	.byte	0x04, 0x11
        /*001a*/ 	.short	(.L_5 - .L_4)
	.align		4
.L_4:
        /*001c*/ 	.word	index@(_Z20flash_attention2_fwdPfS_S_S_S_S_fii)
        /*0020*/ 	.word	0x00000000


	//----- nvinfo : EIATTR_MIN_STACK_SIZE
	.align		4
.L_5:
        /*0024*/ 	.byte	0x04, 0x12
        /*0026*/ 	.short	(.L_7 - .L_6)
	.align		4
.L_6:
        /*0028*/ 	.word	index@(_Z20flash_attention2_fwdPfS_S_S_S_S_fii)
        /*002c*/ 	.word	0x00000000
.L_7:


//--------------------- .nv.compat                --------------------------
	.section	.nv.compat,"",@"SHT_CUDA_COMPAT_INFO"
	.align	4
        /*0000*/ 	.byte	0x02, 0x09, 0x00, 0x00, 0x02, 0x02, 0x01, 0x00, 0x02, 0x05, 0x05, 0x00, 0x03, 0x07, 0x01, 0x01
        /*0010*/ 	.byte	0x02, 0x03, 0x00, 0x00, 0x02, 0x06, 0x01, 0x00, 0x04, 0x0b, 0x08, 0x00, 0x01, 0x00, 0x00, 0x00
        /*0020*/ 	.byte	0x00, 0x00, 0x00, 0x00


//--------------------- .nv.info._Z20flash_attention2_fwdPfS_S_S_S_S_fii --------------------------
	.section	.nv.info._Z20flash_attention2_fwdPfS_S_S_S_S_fii,"",@"SHT_CUDA_INFO"
	.sectionflags	@""
	.align	4


	//----- nvinfo : EIATTR_CUDA_API_VERSION
	.align		4
        /*0000*/ 	.byte	0x04, 0x37
        /*0002*/ 	.short	(.L_9 - .L_8)
.L_8:
        /*0004*/ 	.word	0x00000082


	//----- nvinfo : EIATTR_KPARAM_INFO
	.align		4
.L_9:
        /*0008*/ 	.byte	0x04, 0x17
        /*000a*/ 	.short	(.L_11 - .L_10)
.L_10:
        /*000c*/ 	.word	0x00000000
        /*0010*/ 	.short	0x0008
        /*0012*/ 	.short	0x0038
        /*0014*/ 	.byte	0x00, 0xf0, 0x11, 0x00


	//----- nvinfo : EIATTR_KPARAM_INFO
	.align		4
.L_11:
        /*0018*/ 	.byte	0x04, 0x17
        /*001a*/ 	.short	(.L_13 - .L_12)
.L_12:
        /*001c*/ 	.word	0x00000000
        /*0020*/ 	.short	0x0007
        /*0022*/ 	.short	0x0034
        /*0024*/ 	.byte	0x00, 0xf0, 0x11, 0x00


	//----- nvinfo : EIATTR_KPARAM_INFO
	.align		4
.L_13:
        /*0028*/ 	.byte	0x04, 0x17
        /*002a*/ 	.short	(.L_15 - .L_14)
.L_14:
        /*002c*/ 	.word	0x00000000
        /*0030*/ 	.short	0x0006
        /*0032*/ 	.short	0x0030
        /*0034*/ 	.byte	0x00, 0xf0, 0x11, 0x00


	//----- nvinfo : EIATTR_KPARAM_INFO
	.align		4
.L_15:
        /*0038*/ 	.byte	0x04, 0x17
        /*003a*/ 	.short	(.L_17 - .L_16)
.L_16:
        /*003c*/ 	.word	0x00000000
        /*0040*/ 	.short	0x0005
        /*0042*/ 	.short	0x0028
        /*0044*/ 	.byte	0x00, 0xf5, 0x21, 0x00


	//----- nvinfo : EIATTR_KPARAM_INFO
	.align		4
.L_17:
        /*0048*/ 	.byte	0x04, 0x17
        /*004a*/ 	.short	(.L_19 - .L_18)
.L_18:
        /*004c*/ 	.word	0x00000000
        /*0050*/ 	.short	0x0004
        /*0052*/ 	.short	0x0020
        /*0054*/ 	.byte	0x00, 0xf5, 0x21, 0x00


	//----- nvinfo : EIATTR_KPARAM_INFO
	.align		4
.L_19:
        /*0058*/ 	.byte	0x04, 0x17
        /*005a*/ 	.short	(.L_21 - .L_20)
.L_20:
        /*005c*/ 	.word	0x00000000
        /*0060*/ 	.short	0x0003
        /*0062*/ 	.short	0x0018
        /*0064*/ 	.byte	0x00, 0xf5, 0x21, 0x00


	//----- nvinfo : EIATTR_KPARAM_INFO
	.align		4
.L_21:
        /*0068*/ 	.byte	0x04, 0x17
        /*006a*/ 	.short	(.L_23 - .L_22)
.L_22:
        /*006c*/ 	.word	0x00000000
        /*0070*/ 	.short	0x0002
        /*0072*/ 	.short	0x0010
        /*0074*/ 	.byte	0x00, 0xf5, 0x21, 0x00


	//----- nvinfo : EIATTR_KPARAM_INFO
	.align		4
.L_23:
        /*0078*/ 	.byte	0x04, 0x17
        /*007a*/ 	.short	(.L_25 - .L_24)
.L_24:
        /*007c*/ 	.word	0x00000000
        /*0080*/ 	.short	0x0001
        /*0082*/ 	.short	0x0008
        /*0084*/ 	.byte	0x00, 0xf5, 0x21, 0x00


	//----- nvinfo : EIATTR_KPARAM_INFO
	.align		4
.L_25:
        /*0088*/ 	.byte	0x04, 0x17
        /*008a*/ 	.short	(.L_27 - .L_26)
.L_26:
        /*008c*/ 	.word	0x00000000
        /*0090*/ 	.short	0x0000
        /*0092*/ 	.short	0x0000
        /*0094*/ 	.byte	0x00, 0xf5, 0x21, 0x00


	//----- nvinfo : EIATTR_SPARSE_MMA_MASK
	.align		4
.L_27:
        /*0098*/ 	.byte	0x03, 0x50
        /*009a*/ 	.short	0x0000


	//----- nvinfo : EIATTR_MAXREG_COUNT
	.align		4
        /*009c*/ 	.byte	0x03, 0x1b
        /*009e*/ 	.short	0x00ff


	//----- nvinfo : EIATTR_NUM_BARRIERS
	.align		4
        /*00a0*/ 	.byte	0x02, 0x4c
        /*00a2*/ 	.byte	0x01
	.zero		1


	//----- nvinfo : EIATTR_MERCURY_ISA_VERSION
	.align		4
        /*00a4*/ 	.byte	0x03, 0x5f
        /*00a6*/ 	.short	0x0101


	//----- nvinfo : EIATTR_VRC_CTA_INIT_COUNT
	.align		4
        /*00a8*/ 	.byte	0x02, 0x4a
	.zero		1
	.zero		1


	//----- nvinfo : EIATTR_EXIT_INSTR_OFFSETS
	.align		4
        /*00ac*/ 	.byte	0x04, 0x1c
        /*00ae*/ 	.short	(.L_29 - .L_28)


	//   ....[0]....
.L_28:
        /*00b0*/ 	.word	0x00002d40


	//----- nvinfo : EIATTR_CRS_STACK_SIZE
	.align		4
.L_29:
        /*00b4*/ 	.byte	0x04, 0x1e
        /*00b6*/ 	.short	(.L_31 - .L_30)
.L_30:
        /*00b8*/ 	.word	0x00000000


	//----- nvinfo : EIATTR_CBANK_PARAM_SIZE
	.align		4
.L_31:
        /*00bc*/ 	.byte	0x03, 0x19
        /*00be*/ 	.short	0x003c


	//----- nvinfo : EIATTR_PARAM_CBANK
	.align		4
        /*00c0*/ 	.byte	0x04, 0x0a
        /*00c2*/ 	.short	(.L_33 - .L_32)
	.align		4
.L_32:
        /*00c4*/ 	.word	index@(.nv.constant0._Z20flash_attention2_fwdPfS_S_S_S_S_fii)
        /*00c8*/ 	.short	0x0380
        /*00ca*/ 	.short	0x003c


	//----- nvinfo : EIATTR_SW_WAR
	.align		4
.L_33:
        /*00cc*/ 	.byte	0x04, 0x36
        /*00ce*/ 	.short	(.L_35 - .L_34)
.L_34:
        /*00d0*/ 	.word	0x00000008
.L_35:


//--------------------- .nv.callgraph             --------------------------
	.section	.nv.callgraph,"",@"SHT_CUDA_CALLGRAPH"
	.align	4
	.sectionentsize	8
	.align		4
        /*0000*/ 	.word	0x00000000
	.align		4
        /*0004*/ 	.word	0xffffffff
	.align		4
        /*0008*/ 	.word	0x00000000
	.align		4
        /*000c*/ 	.word	0xfffffffe
	.align		4
        /*0010*/ 	.word	0x00000000
	.align		4
        /*0014*/ 	.word	0xfffffffd
	.align		4
        /*0018*/ 	.word	0x00000000
	.align		4
        /*001c*/ 	.word	0xfffffffc


//--------------------- .text._Z20flash_attention2_fwdPfS_S_S_S_S_fii --------------------------
	.section	.text._Z20flash_attention2_fwdPfS_S_S_S_S_fii,"ax",@progbits
	.align	128
        .global         _Z20flash_attention2_fwdPfS_S_S_S_S_fii
        .type           _Z20flash_attention2_fwdPfS_S_S_S_S_fii,@function
        .size           _Z20flash_attention2_fwdPfS_S_S_S_S_fii,(.L_x_65 - _Z20flash_attention2_fwdPfS_S_S_S_S_fii)
        .other          _Z20flash_attention2_fwdPfS_S_S_S_S_fii,@"STO_CUDA_ENTRY STV_DEFAULT"
_Z20flash_attention2_fwdPfS_S_S_S_S_fii:
.text._Z20flash_attention2_fwdPfS_S_S_S_S_fii:
[----:B------:R-:W-:Y:S08]  /*0000*/  LDC R1, c[0x0][0x37c] ;  /* 0x0000df00ff017b82 */ /* 0x000ff00000000800 */
[----:B------:R-:W0:Y:S01]  /*0010*/  S2UR UR5, SR_CgaCtaId ;  /* 0x00000000000579c3 */ /* 0x000e220000008800 */
[----:B------:R-:W1:Y:S01]  /*0020*/  S2R R11, SR_TID.Y ;  /* 0x00000000000b7919 */ /* 0x000e620000002200 */
[----:B------:R-:W2:Y:S01]  /*0030*/  LDCU UR16, c[0x0][0x3b8] ;  /* 0x00007700ff1077ac */ /* 0x000ea20008000800 */
[----:B------:R-:W-:Y:S01]  /*0040*/  BSSY.RECONVERGENT B0, `(.L_x_0) ;  /* 0x0000056000007945 */ /* 0x000fe20003800200 */
[----:B------:R-:W3:Y:S01]  /*0050*/  S2R R6, SR_TID.X ;  /* 0x0000000000067919 */ /* 0x000ee20000002100 */
[----:B------:R-:W-:Y:S01]  /*0060*/  UMOV UR4, 0x400 ;  /* 0x0000040000047882 */ /* 0x000fe20000000000 */
[----:B------:R-:W4:Y:S01]  /*0070*/  LDCU.64 UR8, c[0x0][0x358] ;  /* 0x00006b00ff0877ac */ /* 0x000f220008000a00 */
[----:B------:R-:W3:Y:S01]  /*0080*/  S2R R3, SR_CTAID.X ;  /* 0x0000000000037919 */ /* 0x000ee20000002500 */
[----:B0-----:R-:W-:-:S04]  /*0090*/  ULEA UR5, UR5, UR4, 0x18 ;  /* 0x0000000405057291 */ /* 0x001fc8000f8ec0ff */
[----:B--2---:R-:W-:-:S04]  /*00a0*/  ULEA UR10, UR16, UR5, 0x8 ;  /* 0x00000005100a7291 */ /* 0x004fc8000f8e40ff */
[----:B------:R-:W-:Y:S01]  /*00b0*/  ULEA UR11, UR16, UR10, 0x8 ;  /* 0x0000000a100b7291 */ /* 0x000fe2000f8e40ff */
[----:B-1----:R-:W-:-:S03]  /*00c0*/  ISETP.NE.AND P0, PT, R11, RZ, PT ;  /* 0x000000ff0b00720c */ /* 0x002fc60003f05270 */
[----:B------:R-:W-:-:S04]  /*00d0*/  ULEA UR12, UR16, UR11, 0x8 ;  /* 0x0000000b100c7291 */ /* 0x000fc8000f8e40ff */
[----:B------:R-:W-:Y:S01]  /*00e0*/  ULEA UR4, UR16, UR12, 0x8 ;  /* 0x0000000c10047291 */ /* 0x000fe2000f8e40ff */
[----:B---3--:R-:W-:-:S05]  /*00f0*/  LEA R2, R3, R6, 0x6 ;  /* 0x0000000603027211 */ /* 0x008fca00078e30ff */
[----:B------:R-:W-:Y:S01]  /*0100*/  LEA R0, R6, UR4, 0x2 ;  /* 0x0000000406007c11 */ /* 0x000fe2000f8e10ff */
[----:B----4-:R-:W-:Y:S06]  /*0110*/  @P0 BRA `(.L_x_1) ;  /* 0x0000000400200947 */ /* 0x010fec0003800000 */
[----:B------:R-:W-:Y:S01]  /*0120*/  MOV R3, 0xff800000 ;  /* 0xff80000000037802 */ /* 0x000fe20000000f00 */
[----:B------:R0:W-:Y:S01]  /*0130*/  STS [R0], RZ ;  /* 0x000000ff00007388 */ /* 0x0001e20000000800 */
[----:B------:R-:W-:-:S03]  /*0140*/  UISETP.GE.AND UP0, UPT, UR16, 0x1, UPT ;  /* 0x000000011000788c */ /* 0x000fc6000bf06270 */
[----:B------:R0:W-:Y:S06]  /*0150*/  STS [R0+0x100], R3 ;  /* 0x0001000300007388 */ /* 0x0001ec0000000800 */
[----:B------:R-:W-:Y:S05]  /*0160*/  BRA.U !UP0, `(.L_x_1) ;  /* 0x00000005080c7547 */ /* 0x000fea000b800000 */
[----:B------:R-:W-:Y:S01]  /*0170*/  UISETP.GE.U32.AND UP0, UPT, UR16, 0x10, UPT ;  /* 0x000000101000788c */ /* 0x000fe2000bf06070 */
[----:B0-----:R-:W-:Y:S01]  /*0180*/  HFMA2 R3, -RZ, RZ, 0, 0 ;  /* 0x00000000ff037431 */ /* 0x001fe200000001ff */
[----:B------:R-:W-:-:S04]  /*0190*/  ULOP3.LUT UR6, UR16, 0xf, URZ, 0xc0, !UPT ;  /* 0x0000000f10067892 */ /* 0x000fc8000f8ec0ff */
[----:B------:R-:W-:-:S03]  /*01a0*/  UISETP.NE.AND UP1, UPT, UR6, URZ, UPT ;  /* 0x000000ff0600728c */ /* 0x000fc6000bf25270 */
[----:B------:R-:W-:Y:S08]  /*01b0*/  BRA.U !UP0, `(.L_x_2) ;  /* 0x0000000108647547 */ /* 0x000ff0000b800000 */
[----:B------:R-:W-:-:S06]  /*01c0*/  ULOP3.LUT UR4, UR16, 0x7ffffff0, URZ, 0xc0, !UPT ;  /* 0x7ffffff010047892 */ /* 0x000fcc000f8ec0ff */
[----:B------:R-:W-:Y:S01]  /*01d0*/  MOV R3, UR4 ;  /* 0x0000000400037c02 */ /* 0x000fe20008000f00 */
[----:B------:R-:W-:-:S06]  /*01e0*/  UMOV UR4, URZ ;  /* 0x000000ff00047c82 */ /* 0x000fcc0008000000 */
.L_x_3:
[----:B------:R-:W-:Y:S01]  /*01f0*/  MOV R5, UR4 ;  /* 0x0000000400057c02 */ /* 0x000fe20008000f00 */
[----:B------:R-:W-:-:S04]  /*0200*/  UIADD3 UR4, UPT, UPT, UR4, 0x10, URZ ;  /* 0x0000001004047890 */ /* 0x000fc8000fffe0ff */
[----:B0-----:R-:W-:Y:S02]  /*0210*/  IMAD R4, R6, UR16, R5 ;  /* 0x0000001006047c24 */ /* 0x001fe4000f8e0205 */
[----:B------:R-:W-:-:S03]  /*0220*/  ISETP.NE.AND P0, PT, R3, UR4, PT ;  /* 0x0000000403007c0c */ /* 0x000fc6000bf05270 */
[----:B------:R-:W-:-:S05]  /*0230*/  LEA R4, R4, UR12, 0x2 ;  /* 0x0000000c04047c11 */ /* 0x000fca000f8e10ff */
[----:B------:R0:W-:Y:S04]  /*0240*/  STS [R4], RZ ;  /* 0x000000ff04007388 */ /* 0x0001e80000000800 */
[----:B------:R0:W-:Y:S04]  /*0250*/  STS [R4+0x4], RZ ;  /* 0x000004ff04007388 */ /* 0x0001e80000000800 */
        /* <DEDUP_REMOVED lines=13> */
[----:B------:R0:W-:Y:S01]  /*0330*/  STS [R4+0x3c], RZ ;  /* 0x00003cff04007388 */ /* 0x0001e20000000800 */
[----:B------:R-:W-:Y:S05]  /*0340*/  @P0 BRA `(.L_x_3) ;  /* 0xfffffffc00a80947 */ /* 0x000fea000383ffff */
.L_x_2:
[----:B------:R-:W-:Y:S05]  /*0350*/  BRA.U !UP1, `(.L_x_1) ;  /* 0x0000000109907547 */ /* 0x000fea000b800000 */
[----:B------:R-:W-:Y:S02]  /*0360*/  UISETP.GE.U32.AND UP0, UPT, UR6, 0x8, UPT ;  /* 0x000000080600788c */ /* 0x000fe4000bf06070 */
[----:B------:R-:W-:-:S04]  /*0370*/  ULOP3.LUT UR4, UR16, 0x7, URZ, 0xc0, !UPT ;  /* 0x0000000710047892 */ /* 0x000fc8000f8ec0ff */
[----:B------:R-:W-:-:S03]  /*0380*/  UISETP.NE.AND UP1, UPT, UR4, URZ, UPT ;  /* 0x000000ff0400728c */ /* 0x000fc6000bf25270 */
[----:B------:R-:W-:Y:S08]  /*0390*/  BRA.U !UP0, `(.L_x_4) ;  /* 0x00000001082c7547 */ /* 0x000ff0000b800000 */
[----:B0-----:R-:W-:Y:S01]  /*03a0*/  IMAD R4, R6, UR16, R3 ;  /* 0x0000001006047c24 */ /* 0x001fe2000f8e0203 */
[----:B------:R-:W-:-:S04]  /*03b0*/  IADD3 R3, PT, PT, R3, 0x8, RZ ;  /* 0x0000000803037810 */ /* 0x000fc80007ffe0ff */
        /* <DEDUP_REMOVED lines=8> */
[----:B------:R1:W-:Y:S02]  /*0440*/  STS [R4+0x1c], RZ ;  /* 0x00001cff04007388 */ /* 0x0003e40000000800 */
.L_x_4:
[----:B------:R-:W-:Y:S05]  /*0450*/  BRA.U !UP1, `(.L_x_1) ;  /* 0x0000000109507547 */ /* 0x000fea000b800000 */
[----:B------:R-:W-:Y:S02]  /*0460*/  UISETP.GE.U32.AND UP0, UPT, UR4, 0x4, UPT ;  /* 0x000000040400788c */ /* 0x000fe4000bf06070 */
[----:B------:R-:W-:-:S04]  /*0470*/  ULOP3.LUT UR6, UR16, 0x3, URZ, 0xc0, !UPT ;  /* 0x0000000310067892 */ /* 0x000fc8000f8ec0ff */
[----:B------:R-:W-:-:S03]  /*0480*/  UISETP.NE.AND UP1, UPT, UR6, URZ, UPT ;  /* 0x000000ff0600728c */ /* 0x000fc6000bf25270 */
[----:B------:R-:W-:Y:S08]  /*0490*/  BRA.U !UP0, `(.L_x_5) ;  /* 0x00000001081c7547 */ /* 0x000ff0000b800000 */
[----:B01----:R-:W-:Y:S01]  /*04a0*/  IMAD R4, R6, UR16, R3 ;  /* 0x0000001006047c24 */ /* 0x003fe2000f8e0203 */
[----:B------:R-:W-:-:S04]  /*04b0*/  IADD3 R3, PT, PT, R3, 0x4, RZ ;  /* 0x0000000403037810 */ /* 0x000fc80007ffe0ff */
[----:B------:R-:W-:-:S05]  /*04c0*/  LEA R4, R4, UR12, 0x2 ;  /* 0x0000000c04047c11 */ /* 0x000fca000f8e10ff */
[----:B------:R2:W-:Y:S04]  /*04d0*/  STS [R4], RZ ;  /* 0x000000ff04007388 */ /* 0x0005e80000000800 */
[----:B------:R2:W-:Y:S04]  /*04e0*/  STS [R4+0x4], RZ ;  /* 0x000004ff04007388 */ /* 0x0005e80000000800 */
[----:B------:R2:W-:Y:S04]  /*04f0*/  STS [R4+0x8], RZ ;  /* 0x000008ff04007388 */ /* 0x0005e80000000800 */
[----:B------:R2:W-:Y:S02]  /*0500*/  STS [R4+0xc], RZ ;  /* 0x00000cff04007388 */ /* 0x0005e40000000800 */
.L_x_5:
[----:B------:R-:W-:Y:S05]  /*0510*/  BRA.U !UP1, `(.L_x_1) ;  /* 0x0000000109207547 */ /* 0x000fea000b800000 */
[----:B------:R-:W-:-:S05]  /*0520*/  UMOV UR4, URZ ;  /* 0x000000ff00047c82 */ /* 0x000fca0008000000 */
.L_x_6:
[----:B0123--:R-:W-:Y:S01]  /*0530*/  IMAD R4, R6, UR16, R3 ;  /* 0x0000001006047c24 */ /* 0x00ffe2000f8e0203 */
[----:B------:R-:W-:Y:S01]  /*0540*/  UIADD3 UR4, UPT, UPT, UR4, 0x1, URZ ;  /* 0x0000000104047890 */ /* 0x000fe2000fffe0ff */
[----:B------:R-:W-:-:S03]  /*0550*/  IADD3 R3, PT, PT, R3, 0x1, RZ ;  /* 0x0000000103037810 */ /* 0x000fc60007ffe0ff */
[----:B------:R-:W-:Y:S01]  /*0560*/  LEA R4, R4, UR12, 0x2 ;  /* 0x0000000c04047c11 */ /* 0x000fe2000f8e10ff */
[----:B------:R-:W-:-:S04]  /*0570*/  UISETP.NE.AND UP0, UPT, UR4, UR6, UPT ;  /* 0x000000060400728c */ /* 0x000fc8000bf05270 */
[----:B------:R3:W-:Y:S05]  /*0580*/  STS [R4], RZ ;  /* 0x000000ff04007388 */ /* 0x0007ea0000000800 */
[----:B------:R-:W-:Y:S05]  /*0590*/  BRA.U UP0, `(.L_x_6) ;  /* 0xfffffffd00e47547 */ /* 0x000fea000b83ffff */
.L_x_1:
[----:B------:R-:W-:Y:S05]  /*05a0*/  BSYNC.RECONVERGENT B0 ;  /* 0x0000000000007941 */ /* 0x000fea0003800200 */
.L_x_0:
[----:B------:R-:W4:Y:S02]  /*05b0*/  LDCU UR4, c[0x0][0x3b4] ;  /* 0x00007680ff0477ac */ /* 0x000f240008000800 */
[----:B----4-:R-:W-:Y:S01]  /*05c0*/  UISETP.GE.AND UP0, UPT, UR4, 0x1, UPT ;  /* 0x000000010400788c */ /* 0x010fe2000bf06270 */
[----:B------:R-:W-:Y:S08]  /*05d0*/  BAR.SYNC.DEFER_BLOCKING 0x0 ;  /* 0x0000000000007b1d */ /* 0x000ff00000010000 */
[----:B------:R-:W-:Y:S05]  /*05e0*/  BRA.U !UP0, `(.L_x_7) ;  /* 0x0000001108c07547 */ /* 0x000fea000b800000 */
[----:B0123--:R-:W0:Y:S01]  /*05f0*/  LDC.64 R4, c[0x0][0x380] ;  /* 0x0000e000ff047b82 */ /* 0x00fe220000000a00 */
[----:B------:R-:W-:Y:S01]  /*0600*/  IMAD R10, R6, UR16, RZ ;  /* 0x00000010060a7c24 */ /* 0x000fe2000f8e02ff */
[----:B------:R-:W-:Y:S01]  /*0610*/  LEA R3, R11, 0x100, 0x2 ;  /* 0x000001000b037811 */ /* 0x000fe200078e10ff */
[----:B------:R-:W-:Y:S01]  /*0620*/  ULOP3.LUT UR13, UR16, 0x7ffffff8, URZ, 0xc0, !UPT ;  /* 0x7ffffff8100d7892 */ /* 0x000fe2000f8ec0ff */
[----:B------:R-:W-:Y:S01]  /*0630*/  MOV R8, UR5 ;  /* 0x0000000500087c02 */ /* 0x000fe20008000f00 */
[----:B------:R-:W-:Y:S01]  /*0640*/  ULOP3.LUT UR17, UR16, 0x7, URZ, 0xc0, !UPT ;  /* 0x0000000710117892 */ /* 0x000fe2000f8ec0ff */
[----:B------:R-:W-:Y:S01]  /*0650*/  IADD3 R9, PT, PT, R10, R11, RZ ;  /* 0x0000000b0a097210 */ /* 0x000fe20007ffe0ff */
[----:B------:R-:W-:Y:S02]  /*0660*/  ULOP3.LUT UR18, UR16, 0x3, URZ, 0xc0, !UPT ;  /* 0x0000000310127892 */ /* 0x000fe4000f8ec0ff */
[----:B------:R-:W-:Y:S01]  /*0670*/  MOV R13, UR16 ;  /* 0x00000010000d7c02 */ /* 0x000fe20008000f00 */
[----:B------:R-:W-:Y:S01]  /*0680*/  IMAD R7, R3, UR16, R8 ;  /* 0x0000001003077c24 */ /* 0x000fe2000f8e0208 */
[----:B------:R-:W-:Y:S01]  /*0690*/  MOV R8, UR16 ;  /* 0x0000001000087c02 */ /* 0x000fe20008000f00 */
[----:B------:R-:W-:Y:S01]  /*06a0*/  IMAD R3, R2, UR16, R11 ;  /* 0x0000001002037c24 */ /* 0x000fe2000f8e020b */
[----:B------:R-:W-:Y:S01]  /*06b0*/  LEA R9, R9, UR5, 0x2 ;  /* 0x0000000509097c11 */ /* 0x000fe2000f8e10ff */
[----:B------:R-:W-:-:S02]  /*06c0*/  ULOP3.LUT UR14, UR16, 0x1, URZ, 0xc0, !UPT ;  /* 0x00000001100e7892 */ /* 0x000fc4000f8ec0ff */
[----:B------:R-:W-:Y:S01]  /*06d0*/  ISETP.GE.AND P0, PT, R11, UR16, PT ;  /* 0x000000100b007c0c */ /* 0x000fe2000bf06270 */
[----:B------:R-:W-:Y:S01]  /*06e0*/  ULOP3.LUT UR15, UR16, 0x7ffffffc, URZ, 0xc0, !UPT ;  /* 0x7ffffffc100f7892 */ /* 0x000fe2000f8ec0ff */
[----:B------:R-:W-:Y:S01]  /*06f0*/  LEA R8, R8, R9, 0x8 ;  /* 0x0000000908087211 */ /* 0x000fe200078e40ff */
[----:B------:R-:W-:Y:S01]  /*0700*/  UIADD3 UR6, UPT, UPT, -UR13, URZ, URZ ;  /* 0x000000ff0d067290 */ /* 0x000fe2000fffe1ff */
[----:B------:R-:W-:Y:S02]  /*0710*/  IADD3 R7, PT, PT, R7, 0x10, RZ ;  /* 0x0000001007077810 */ /* 0x000fe40007ffe0ff */
[----:B------:R-:W-:Y:S01]  /*0720*/  ISETP.LT.AND P0, PT, R2, UR4, !P0 ;  /* 0x0000000402007c0c */ /* 0x000fe2000c701270 */
[----:B------:R-:W-:Y:S01]  /*0730*/  UMOV UR4, URZ ;  /* 0x000000ff00047c82 */ /* 0x000fe20008000000 */
[----:B0-----:R-:W-:Y:S01]  /*0740*/  IMAD.WIDE R4, R3, 0x4, R4 ;  /* 0x0000000403047825 */ /* 0x001fe200078e0204 */
[----:B------:R-:W-:-:S10]  /*0750*/  LEA R3, R13, R8, 0x8 ;  /* 0x000000080d037211 */ /* 0x000fd400078e40ff */
.L_x_17:
[----:B01----:R-:W0:Y:S01]  /*0760*/  @P0 LDC.64 R14, c[0x0][0x388] ;  /* 0x0000e200ff0e0b82 */ /* 0x003e220000000a00 */
[----:B------:R-:W1:Y:S01]  /*0770*/  LDCU UR16, c[0x0][0x3b8] ;  /* 0x00007700ff1077ac */ /* 0x000e620008000800 */
[----:B------:R-:W-:-:S06]  /*0780*/  @P0 IADD3 R16, PT, PT, R6, UR4, RZ ;  /* 0x0000000406100c10 */ /* 0x000fcc000fffe0ff */
[----:B------:R-:W2:Y:S01]  /*0790*/  @P0 LDC.64 R12, c[0x0][0x390] ;  /* 0x0000e400ff0c0b82 */ /* 0x000ea20000000a00 */
[----:B-1----:R-:W-:Y:S02]  /*07a0*/  @P0 IMAD R17, R16, UR16, R11 ;  /* 0x0000001010110c24 */ /* 0x002fe4000f8e020b */
[----:B------:R-:W3:Y:S02]  /*07b0*/  @P0 LDG.E R16, desc[UR8][R4.64] ;  /* 0x0000000804100981 */ /* 0x000ee4000c1e1900 */
[----:B0-----:R-:W-:-:S06]  /*07c0*/  @P0 IMAD.WIDE.U32 R14, R17, 0x4, R14 ;  /* 0x00000004110e0825 */ /* 0x001fcc00078e000e */
[----:B------:R-:W4:Y:S01]  /*07d0*/  @P0 LDG.E R15, desc[UR8][R14.64] ;  /* 0x000000080e0f0981 */ /* 0x000f22000c1e1900 */
[----:B--2---:R-:W-:-:S06]  /*07e0*/  @P0 IMAD.WIDE.U32 R12, R17, 0x4, R12 ;  /* 0x00000004110c0825 */ /* 0x004fcc00078e000c */
[----:B------:R-:W2:Y:S01]  /*07f0*/  @P0 LDG.E R12, desc[UR8][R12.64] ;  /* 0x000000080c0c0981 */ /* 0x000ea2000c1e1900 */
[----:B------:R-:W-:Y:S01]  /*0800*/  UISETP.GE.AND UP0, UPT, UR16, 0x1, UPT ;  /* 0x000000011000788c */ /* 0x000fe2000bf06270 */
[----:B------:R-:W-:Y:S02]  /*0810*/  HFMA2 R22, -RZ, RZ, 0, 0 ;  /* 0x00000000ff167431 */ /* 0x000fe400000001ff */
[----:B---3--:R0:W-:Y:S04]  /*0820*/  @P0 STS [R9], R16 ;  /* 0x0000001009000388 */ /* 0x0081e80000000800 */
[----:B----4-:R0:W-:Y:S04]  /*0830*/  @P0 STS [R8], R15 ;  /* 0x0000000f08000388 */ /* 0x0101e80000000800 */
[----:B--2---:R0:W-:Y:S01]  /*0840*/  @P0 STS [R3], R12 ;  /* 0x0000000c03000388 */ /* 0x0041e20000000800 */
[----:B------:R-:W-:Y:S06]  /*0850*/  BAR.SYNC.DEFER_BLOCKING 0x0 ;  /* 0x0000000000007b1d */ /* 0x000fec0000010000 */
[----:B------:R-:W-:Y:S05]  /*0860*/  BRA.U !UP0, `(.L_x_8) ;  /* 0x0000000508847547 */ /* 0x000fea000b800000 */
[----:B------:R-:W-:Y:S01]  /*0870*/  UISETP.GE.U32.AND UP1, UPT, UR16, 0x8, UPT ;  /* 0x000000081000788c */ /* 0x000fe2000bf26070 */
[----:B------:R-:W-:Y:S02]  /*0880*/  MOV R22, RZ ;  /* 0x000000ff00167202 */ /* 0x000fe40000000f00 */
[----:B0-----:R-:W-:-:S06]  /*0890*/  MOV R12, RZ ;  /* 0x000000ff000c7202 */ /* 0x001fcc0000000f00 */
[----:B------:R-:W-:Y:S05]  /*08a0*/  BRA.U !UP1, `(.L_x_9) ;  /* 0x0000000109987547 */ /* 0x000fea000b800000 */
[----:B------:R-:W0:Y:S01]  /*08b0*/  S2UR UR7, SR_CgaCtaId ;  /* 0x00000000000779c3 */ /* 0x000e220000008800 */
[----:B------:R-:W-:Y:S01]  /*08c0*/  UMOV UR5, 0x400 ;  /* 0x0000040000057882 */ /* 0x000fe20000000000 */
[----:B------:R-:W-:Y:S02]  /*08d0*/  MOV R22, RZ ;  /* 0x000000ff00167202 */ /* 0x000fe40000000f00 */
[----:B------:R-:W-:Y:S01]  /*08e0*/  MOV R12, R7 ;  /* 0x00000007000c7202 */ /* 0x000fe20000000f00 */
[----:B0-----:R-:W-:-:S06]  /*08f0*/  ULEA UR5, UR7, UR5, 0x18 ;  /* 0x0000000507057291 */ /* 0x001fcc000f8ec0ff */
[----:B------:R-:W-:Y:S01]  /*0900*/  LEA R13, R10, UR5, 0x2 ;  /* 0x000000050a0d7c11 */ /* 0x000fe2000f8e10ff */
[----:B------:R-:W-:-:S03]  /*0910*/  UMOV UR5, UR6 ;  /* 0x0000000600057c82 */ /* 0x000fc60008000000 */
[----:B------:R-:W-:-:S07]  /*0920*/  IADD3 R13, PT, PT, R13, 0x10, RZ ;  /* 0x000000100d0d7810 */ /* 0x000fce0007ffe0ff */
.L_x_10:
[----:B------:R-:W-:Y:S01]  /*0930*/  LDS R21, [R13+-0x10] ;  /* 0xfffff0000d157984 */ /* 0x000fe20000000800 */
[----:B------:R-:W-:-:S03]  /*0940*/  UIADD3 UR5, UPT, UPT, UR5, 0x8, URZ ;  /* 0x0000000805057890 */ /* 0x000fc6000fffe0ff */
[----:B------:R-:W0:Y:S01]  /*0950*/  LDS R20, [R12+-0x10] ;  /* 0xfffff0000c147984 */ /* 0x000e220000000800 */
[----:B------:R-:W-:-:S03]  /*0960*/  UISETP.NE.AND UP1, UPT, UR5, URZ, UPT ;  /* 0x000000ff0500728c */ /* 0x000fc6000bf25270 */
[----:B------:R-:W-:Y:S04]  /*0970*/  LDS R23, [R13+-0xc] ;  /* 0xfffff4000d177984 */ /* 0x000fe80000000800 */
[----:B------:R-:W1:Y:S04]  /*0980*/  LDS R24, [R12+-0xc] ;  /* 0xfffff4000c187984 */ /* 0x000e680000000800 */
[----:B------:R-:W-:Y:S04]  /*0990*/  LDS R14, [R13+-0x8] ;  /* 0xfffff8000d0e7984 */ /* 0x000fe80000000800 */
[----:B------:R-:W2:Y:S04]  /*09a0*/  LDS R15, [R12+-0x8] ;  /* 0xfffff8000c0f7984 */ /* 0x000ea80000000800 */
[----:B------:R-:W-:Y:S04]  /*09b0*/  LDS R16, [R13+-0x4] ;  /* 0xfffffc000d107984 */ /* 0x000fe80000000800 */
[----:B------:R-:W3:Y:S04]  /*09c0*/  LDS R17, [R12+-0x4] ;  /* 0xfffffc000c117984 */ /* 0x000ee80000000800 */
[----:B------:R-:W-:Y:S04]  /*09d0*/  LDS R18, [R13] ;  /* 0x000000000d127984 */ /* 0x000fe80000000800 */
[----:B------:R-:W4:Y:S04]  /*09e0*/  LDS R19, [R12] ;  /* 0x000000000c137984 */ /* 0x000f280000000800 */
[----:B------:R-:W-:Y:S01]  /*09f0*/  LDS R25, [R12+0x8] ;  /* 0x000008000c197984 */ /* 0x000fe20000000800 */
[----:B0-----:R-:W-:-:S03]  /*0a00*/  FFMA R22, R21, R20, R22 ;  /* 0x0000001415167223 */ /* 0x001fc60000000016 */
[----:B------:R-:W-:Y:S04]  /*0a10*/  LDS R20, [R13+0x4] ;  /* 0x000004000d147984 */ /* 0x000fe80000000800 */
[----:B------:R-:W0:Y:S01]  /*0a20*/  LDS R21, [R12+0x4] ;  /* 0x000004000c157984 */ /* 0x000e220000000800 */
[----:B-1----:R-:W-:-:S03]  /*0a30*/  FFMA R27, R23, R24, R22 ;  /* 0x00000018171b7223 */ /* 0x002fc60000000016 */
[----:B------:R-:W1:Y:S04]  /*0a40*/  LDS R24, [R13+0x8] ;  /* 0x000008000d187984 */ /* 0x000e680000000800 */
[----:B------:R5:W-:Y:S01]  /*0a50*/  LDS R22, [R13+0xc] ;  /* 0x00000c000d167984 */ /* 0x000be20000000800 */
[----:B--2---:R-:W-:-:S03]  /*0a60*/  FFMA R15, R14, R15, R27 ;  /* 0x0000000f0e0f7223 */ /* 0x004fc6000000001b */
[----:B------:R2:W1:Y:S01]  /*0a70*/  LDS R23, [R12+0xc] ;  /* 0x00000c000c177984 */ /* 0x0004620000000800 */
[----:B-----5:R-:W-:Y:S01]  /*0a80*/  IADD3 R13, PT, PT, R13, 0x20, RZ ;  /* 0x000000200d0d7810 */ /* 0x020fe20007ffe0ff */
[----:B---3--:R-:W-:Y:S01]  /*0a90*/  FFMA R15, R16, R17, R15 ;  /* 0x00000011100f7223 */ /* 0x008fe2000000000f */
[----:B--2---:R-:W-:-:S03]  /*0aa0*/  IADD3 R12, PT, PT, R12, 0x20, RZ ;  /* 0x000000200c0c7810 */ /* 0x004fc60007ffe0ff */
[----:B----4-:R-:W-:-:S04]  /*0ab0*/  FFMA R15, R18, R19, R15 ;  /* 0x00000013120f7223 */ /* 0x010fc8000000000f */
[----:B0-----:R-:W-:-:S04]  /*0ac0*/  FFMA R15, R20, R21, R15 ;  /* 0x00000015140f7223 */ /* 0x001fc8000000000f */
[----:B-1----:R-:W-:-:S04]  /*0ad0*/  FFMA R15, R24, R25, R15 ;  /* 0x00000019180f7223 */ /* 0x002fc8000000000f */
[----:B------:R-:W-:Y:S01]  /*0ae0*/  FFMA R22, R22, R23, R15 ;  /* 0x0000001716167223 */ /* 0x000fe2000000000f */
[----:B------:R-:W-:Y:S06]  /*0af0*/  BRA.U UP1, `(.L_x_10) ;  /* 0xfffffffd018c7547 */ /* 0x000fec000b83ffff */
[----:B------:R-:W-:-:S07]  /*0b00*/  MOV R12, UR13 ;  /* 0x0000000d000c7c02 */ /* 0x000fce0008000f00 */
.L_x_9:
[----:B------:R-:W-:-:S09]  /*0b10*/  UISETP.NE.AND UP1, UPT, UR17, URZ, UPT ;  /* 0x000000ff1100728c */ /* 0x000fd2000bf25270 */
[----:B------:R-:W-:Y:S05]  /*0b20*/  BRA.U !UP1, `(.L_x_8) ;  /* 0x0000000109d47547 */ /* 0x000fea000b800000 */
[----:B------:R-:W-:Y:S02]  /*0b30*/  UIADD3 UR5, UPT, UPT, UR17, -0x1, URZ ;  /* 0xffffffff11057890 */ /* 0x000fe4000fffe0ff */
[----:B------:R-:W-:Y:S02]  /*0b40*/  UISETP.NE.AND UP2, UPT, UR18, URZ, UPT ;  /* 0x000000ff1200728c */ /* 0x000fe4000bf45270 */
[----:B------:R-:W-:-:S09]  /*0b50*/  UISETP.GE.U32.AND UP1, UPT, UR5, 0x3, UPT ;  /* 0x000000030500788c */ /* 0x000fd2000bf26070 */
[----:B------:R-:W-:Y:S05]  /*0b60*/  BRA.U !UP1, `(.L_x_11) ;  /* 0x0000000109507547 */ /* 0x000fea000b800000 */
[----:B------:R-:W0:Y:S01]  /*0b70*/  S2UR UR7, SR_CgaCtaId ;  /* 0x00000000000779c3 */ /* 0x000e220000008800 */
[----:B------:R-:W-:Y:S01]  /*0b80*/  UMOV UR5, 0x400 ;  /* 0x0000040000057882 */ /* 0x000fe20000000000 */
[----:B------:R-:W-:Y:S01]  /*0b90*/  IMAD R14, R11, UR16, R12 ;  /* 0x000000100b0e7c24 */ /* 0x000fe2000f8e020c */
[----:B------:R-:W-:Y:S02]  /*0ba0*/  IADD3 R13, PT, PT, R10, R12, RZ ;  /* 0x0000000c0a0d7210 */ /* 0x000fe40007ffe0ff */
[----:B------:R-:W-:Y:S02]  /*0bb0*/  IADD3 R12, PT, PT, R12, 0x4, RZ ;  /* 0x000000040c0c7810 */ /* 0x000fe40007ffe0ff */
[----:B------:R-:W-:-:S05]  /*0bc0*/  LEA R14, R14, UR10, 0x2 ;  /* 0x0000000a0e0e7c11 */ /* 0x000fca000f8e10ff */
[----:B------:R-:W-:Y:S04]  /*0bd0*/  LDS R16, [R14] ;  /* 0x000000000e107984 */ /* 0x000fe80000000800 */
[----:B------:R-:W-:Y:S04]  /*0be0*/  LDS R17, [R14+0x4] ;  /* 0x000004000e117984 */ /* 0x000fe80000000800 */
[----:B------:R-:W-:Y:S01]  /*0bf0*/  LDS R19, [R14+0x8] ;  /* 0x000008000e137984 */ /* 0x000fe20000000800 */
[----:B0-----:R-:W-:-:S03]  /*0c00*/  ULEA UR5, UR7, UR5, 0x18 ;  /* 0x0000000507057291 */ /* 0x001fc6000f8ec0ff */
[----:B------:R-:W-:Y:S03]  /*0c10*/  LDS R21, [R14+0xc] ;  /* 0x00000c000e157984 */ /* 0x000fe60000000800 */
[----:B------:R-:W-:-:S05]  /*0c20*/  LEA R13, R13, UR5, 0x2 ;  /* 0x000000050d0d7c11 */ /* 0x000fca000f8e10ff */
[----:B------:R-:W0:Y:S04]  /*0c30*/  LDS R15, [R13] ;  /* 0x000000000d0f7984 */ /* 0x000e280000000800 */
[----:B------:R-:W1:Y:S04]  /*0c40*/  LDS R18, [R13+0x4] ;  /* 0x000004000d127984 */ /* 0x000e680000000800 */
[----:B------:R-:W2:Y:S04]  /*0c50*/  LDS R20, [R13+0x8] ;  /* 0x000008000d147984 */ /* 0x000ea80000000800 */
[----:B------:R-:W3:Y:S01]  /*0c60*/  LDS R24, [R13+0xc] ;  /* 0x00000c000d187984 */ /* 0x000ee20000000800 */
[----:B0-----:R-:W-:-:S04]  /*0c70*/  FFMA R15, R15, R16, R22 ;  /* 0x000000100f0f7223 */ /* 0x001fc80000000016 */
[----:B-1----:R-:W-:-:S04]  /*0c80*/  FFMA R15, R18, R17, R15 ;  /* 0x00000011120f7223 */ /* 0x002fc8000000000f */
[----:B--2---:R-:W-:-:S04]  /*0c90*/  FFMA R15, R20, R19, R15 ;  /* 0x00000013140f7223 */ /* 0x004fc8000000000f */
[----:B---3--:R-:W-:-:S07]  /*0ca0*/  FFMA R22, R24, R21, R15 ;  /* 0x0000001518167223 */ /* 0x008fce000000000f */
.L_x_11:
[----:B------:R-:W-:Y:S05]  /*0cb0*/  BRA.U !UP2, `(.L_x_8) ;  /* 0x000000010a707547 */ /* 0x000fea000b800000 */
[----:B------:R-:W-:Y:S02]  /*0cc0*/  UISETP.NE.AND UP1, UPT, UR18, 0x1, UPT ;  /* 0x000000011200788c */ /* 0x000fe4000bf25270 */
[----:B------:R-:W-:-:S07]  /*0cd0*/  UISETP.NE.AND UP2, UPT, UR14, URZ, UPT ;  /* 0x000000ff0e00728c */ /* 0x000fce000bf45270 */
        /* <DEDUP_REMOVED lines=8> */
[----:B------:R-:W-:Y:S01]  /*0d60*/  LDS R17, [R14+0x4] ;  /* 0x000004000e117984 */ /* 0x000fe20000000800 */
[----:B0-----:R-:W-:-:S06]  /*0d70*/  ULEA UR5, UR7, UR5, 0x18 ;  /* 0x0000000507057291 */ /* 0x001fcc000f8ec0ff */
[----:B------:R-:W-:-:S05]  /*0d80*/  LEA R13, R13, UR5, 0x2 ;  /* 0x000000050d0d7c11 */ /* 0x000fca000f8e10ff */
[----:B------:R-:W0:Y:S04]  /*0d90*/  LDS R15, [R13] ;  /* 0x000000000d0f7984 */ /* 0x000e280000000800 */
[----:B------:R-:W1:Y:S01]  /*0da0*/  LDS R18, [R13+0x4] ;  /* 0x000004000d127984 */ /* 0x000e620000000800 */
[----:B0-----:R-:W-:-:S04]  /*0db0*/  FFMA R15, R15, R16, R22 ;  /* 0x000000100f0f7223 */ /* 0x001fc80000000016 */
[----:B-1----:R-:W-:-:S07]  /*0dc0*/  FFMA R22, R18, R17, R15 ;  /* 0x0000001112167223 */ /* 0x002fce000000000f */
.L_x_12:
[----:B------:R-:W-:Y:S05]  /*0dd0*/  BRA.U !UP2, `(.L_x_8) ;  /* 0x000000010a287547 */ /* 0x000fea000b800000 */
[----:B------:R-:W0:Y:S01]  /*0de0*/  S2UR UR7, SR_CgaCtaId ;  /* 0x00000000000779c3 */ /* 0x000e220000008800 */
[----:B------:R-:W-:Y:S01]  /*0df0*/  UMOV UR5, 0x400 ;  /* 0x0000040000057882 */ /* 0x000fe20000000000 */
[----:B------:R-:W-:Y:S01]  /*0e00*/  IMAD R13, R11, UR16, R12 ;  /* 0x000000100b0d7c24 */ /* 0x000fe2000f8e020c */
[----:B------:R-:W-:-:S04]  /*0e10*/  IADD3 R12, PT, PT, R10, R12, RZ ;  /* 0x0000000c0a0c7210 */ /* 0x000fc80007ffe0ff */
[----:B------:R-:W-:-:S06]  /*0e20*/  LEA R14, R13, UR10, 0x2 ;  /* 0x0000000a0d0e7c11 */ /* 0x000fcc000f8e10ff */
[----:B------:R-:W-:Y:S01]  /*0e30*/  LDS R14, [R14] ;  /* 0x000000000e0e7984 */ /* 0x000fe20000000800 */
[----:B0-----:R-:W-:-:S06]  /*0e40*/  ULEA UR5, UR7, UR5, 0x18 ;  /* 0x0000000507057291 */ /* 0x001fcc000f8ec0ff */
[----:B------:R-:W-:-:S05]  /*0e50*/  LEA R12, R12, UR5, 0x2 ;  /* 0x000000050c0c7c11 */ /* 0x000fca000f8e10ff */
[----:B------:R-:W0:Y:S02]  /*0e60*/  LDS R13, [R12] ;  /* 0x000000000c0d7984 */ /* 0x000e240000000800 */
[----:B0-----:R-:W-:-:S07]  /*0e70*/  FFMA R22, R13, R14, R22 ;  /* 0x0000000e0d167223 */ /* 0x001fce0000000016 */
.L_x_8:
[----:B0-----:R-:W0:Y:S01]  /*0e80*/  LDS R15, [R0+0x100] ;  /* 0x00010000000f7984 */ /* 0x001e220000000800 */
[----:B------:R-:W1:Y:S01]  /*0e90*/  LDCU UR5, c[0x0][0x3b0] ;  /* 0x00007600ff0577ac */ /* 0x000e620008000800 */
[----:B------:R-:W-:Y:S02]  /*0ea0*/  MOV R12, 0x3bbb989d ;  /* 0x3bbb989d000c7802 */ /* 0x000fe40000000f00 */
[----:B------:R-:W-:Y:S01]  /*0eb0*/  MOV R14, 0x437c0000 ;  /* 0x437c0000000e7802 */ /* 0x000fe20000000f00 */
[----:B-1----:R-:W-:-:S05]  /*0ec0*/  FMUL R22, R22, UR5 ;  /* 0x0000000516167c20 */ /* 0x002fca0008400000 */
[----:B0-----:R-:W-:-:S05]  /*0ed0*/  FMNMX R13, R22, R15, !PT ;  /* 0x0000000f160d7209 */ /* 0x001fca0007800000 */
[--C-:B------:R-:W-:Y:S01]  /*0ee0*/  FADD R17, R22, -R13.reuse ;  /* 0x8000000d16117221 */ /* 0x100fe20000000000 */
[----:B------:R-:W-:Y:S02]  /*0ef0*/  FADD R21, R15, -R13 ;  /* 0x8000000d0f157221 */ /* 0x000fe40000000000 */
[----:B------:R-:W0:Y:S01]  /*0f00*/  LDS R15, [R0] ;  /* 0x00000000000f7984 */ /* 0x000e220000000800 */
[-C--:B------:R-:W-:Y:S01]  /*0f10*/  FFMA.SAT R19, R17, R12.reuse, 0.5 ;  /* 0x3f00000011137423 */ /* 0x080fe2000000200c */
[----:B------:R-:W-:-:S03]  /*0f20*/  FFMA.SAT R23, R21, R12, 0.5 ;  /* 0x3f00000015177423 */ /* 0x000fc6000000200c */
[-C--:B------:R-:W-:Y:S01]  /*0f30*/  FFMA.RM R19, R19, R14.reuse, 12582913 ;  /* 0x4b40000113137423 */ /* 0x080fe2000000400e */
[----:B------:R-:W-:-:S03]  /*0f40*/  FFMA.RM R23, R23, R14, 12582913 ;  /* 0x4b40000117177423 */ /* 0x000fc6000000400e */
[----:B------:R-:W-:Y:S01]  /*0f50*/  FADD R16, R19, -12583039 ;  /* 0xcb40007f13107421 */ /* 0x000fe20000000000 */
[C---:B------:R-:W-:Y:S01]  /*0f60*/  FADD R18, R23.reuse, -12583039 ;  /* 0xcb40007f17127421 */ /* 0x040fe20000000000 */
[----:B------:R-:W-:Y:S02]  /*0f70*/  SHF.L.U32 R23, R23, 0x17, RZ ;  /* 0x0000001717177819 */ /* 0x000fe400000006ff */
[----:B------:R-:W-:Y:S01]  /*0f80*/  FFMA R16, R17, 1.4426950216293334961, -R16 ;  /* 0x3fb8aa3b11107823 */ /* 0x000fe20000000810 */
[----:B------:R-:W-:-:S03]  /*0f90*/  FFMA R18, R21, 1.4426950216293334961, -R18 ;  /* 0x3fb8aa3b15127823 */ /* 0x000fc60000000812 */
[----:B------:R-:W-:Y:S01]  /*0fa0*/  FFMA R17, R17, 1.925963033500011079e-08, R16 ;  /* 0x32a5706011117823 */ /* 0x000fe20000000010 */
[----:B------:R-:W-:Y:S01]  /*0fb0*/  FFMA R18, R21, 1.925963033500011079e-08, R18 ;  /* 0x32a5706015127823 */ /* 0x000fe20000000012 */
[----:B------:R-:W-:-:S04]  /*0fc0*/  SHF.L.U32 R16, R19, 0x17, RZ ;  /* 0x0000001713107819 */ /* 0x000fc800000006ff */
[----:B------:R-:W1:Y:S08]  /*0fd0*/  MUFU.EX2 R17, R17 ;  /* 0x0000001100117308 */ /* 0x000e700000000800 */
[----:B------:R-:W2:Y:S01]  /*0fe0*/  MUFU.EX2 R18, R18 ;  /* 0x0000001200127308 */ /* 0x000ea20000000800 */
[----:B-1----:R-:W-:Y:S01]  /*0ff0*/  FMUL R16, R16, R17 ;  /* 0x0000001110107220 */ /* 0x002fe20000400000 */
[----:B--2---:R-:W-:-:S04]  /*1000*/  FMUL R23, R23, R18 ;  /* 0x0000001217177220 */ /* 0x004fc80000400000 */
[----:B0-----:R-:W-:-:S05]  /*1010*/  FFMA R15, R15, R23, R16 ;  /* 0x000000170f0f7223 */ /* 0x001fca0000000010 */
[----:B------:R0:W-:Y:S01]  /*1020*/  STS [R0], R15 ;  /* 0x0000000f00007388 */ /* 0x0001e20000000800 */
[----:B------:R-:W-:Y:S05]  /*1030*/  BRA.U !UP0, `(.L_x_13) ;  /* 0x0000000908147547 */ /* 0x000fea000b800000 */
[----:B------:R-:W-:Y:S01]  /*1040*/  UISETP.GE.U32.AND UP0, UPT, UR16, 0x4, UPT ;  /* 0x000000041000788c */ /* 0x000fe2000bf06070 */
[----:B0-----:R-:W-:-:S08]  /*1050*/  HFMA2 R15, -RZ, RZ, 0, 0 ;  /* 0x00000000ff0f7431 */ /* 0x001fd000000001ff */
[----:B------:R-:W-:Y:S05]  /*1060*/  BRA.U !UP0, `(.L_x_14) ;  /* 0x0000000508187547 */ /* 0x000fea000b800000 */
[----:B------:R-:W-:-:S05]  /*1070*/  UMOV UR5, URZ ;  /* 0x000000ff00057c82 */ /* 0x000fca0008000000 */
.L_x_15:
[----:B0-----:R-:W0:Y:S01]  /*1080*/  LDS R18, [R0+0x100] ;  /* 0x0001000000127984 */ /* 0x001e220000000800 */
[----:B------:R-:W-:Y:S02]  /*1090*/  MOV R20, UR5 ;  /* 0x0000000500147c02 */ /* 0x000fe40008000f00 */
[----:B------:R-:W-:Y:S01]  /*10a0*/  IADD3 R15, PT, PT, R10, UR5, RZ ;  /* 0x000000050a0f7c10 */ /* 0x000fe2000fffe0ff */
[----:B------:R-:W-:Y:S02]  /*10b0*/  UIADD3 UR5, UPT, UPT, UR5, 0x4, URZ ;  /* 0x0000000405057890 */ /* 0x000fe4000fffe0ff */
[----:B------:R-:W-:Y:S01]  /*10c0*/  IMAD R17, R11, UR16, R20 ;  /* 0x000000100b117c24 */ /* 0x000fe2000f8e0214 */
[----:B------:R-:W-:Y:S01]  /*10d0*/  LEA R15, R15, UR12, 0x2 ;  /* 0x0000000c0f0f7c11 */ /* 0x000fe2000f8e10ff */
[----:B------:R-:W-:-:S03]  /*10e0*/  UISETP.NE.AND UP0, UPT, UR5, UR15, UPT ;  /* 0x0000000f0500728c */ /* 0x000fc6000bf05270 */
[----:B------:R-:W-:-:S05]  /*10f0*/  LEA R17, R17, UR11, 0x2 ;  /* 0x0000000b11117c11 */ /* 0x000fca000f8e10ff */
[----:B------:R-:W-:Y:S01]  /*1100*/  LDS R22, [R17] ;  /* 0x0000000011167984 */ /* 0x000fe20000000800 */
[----:B0-----:R-:W-:-:S03]  /*1110*/  FADD R19, -R13, R18 ;  /* 0x000000120d137221 */ /* 0x001fc60000000100 */
[----:B------:R-:W0:Y:S01]  /*1120*/  LDS R18, [R15] ;  /* 0x000000000f127984 */ /* 0x000e220000000800 */
[----:B------:R-:W-:-:S04]  /*1130*/  FFMA.SAT R21, R19, R12, 0.5 ;  /* 0x3f00000013157423 */ /* 0x000fc8000000200c */
[----:B------:R-:W-:-:S04]  /*1140*/  FFMA.RM R21, R21, R14, 12582913 ;  /* 0x4b40000115157423 */ /* 0x000fc8000000400e */
[C---:B------:R-:W-:Y:S01]  /*1150*/  FADD R20, R21.reuse, -12583039 ;  /* 0xcb40007f15147421 */ /* 0x040fe20000000000 */
[----:B------:R-:W-:-:S03]  /*1160*/  SHF.L.U32 R21, R21, 0x17, RZ ;  /* 0x0000001715157819 */ /* 0x000fc600000006ff */
[----:B------:R-:W-:-:S04]  /*1170*/  FFMA R20, R19, 1.4426950216293334961, -R20 ;  /* 0x3fb8aa3b13147823 */ /* 0x000fc80000000814 */
[----:B------:R-:W-:-:S06]  /*1180*/  FFMA R20, R19, 1.925963033500011079e-08, R20 ;  /* 0x32a5706013147823 */ /* 0x000fcc0000000014 */
[----:B------:R-:W1:Y:S02]  /*1190*/  MUFU.EX2 R20, R20 ;  /* 0x0000001400147308 */ /* 0x000e640000000800 */
[----:B-1----:R-:W-:-:S04]  /*11a0*/  FMUL R21, R21, R20 ;  /* 0x0000001415157220 */ /* 0x002fc80000400000 */
[----:B0-----:R-:W-:-:S04]  /*11b0*/  FMUL R21, R18, R21 ;  /* 0x0000001512157220 */ /* 0x001fc80000400000 */
[----:B------:R-:W-:-:S05]  /*11c0*/  FFMA R22, R16, R22, R21 ;  /* 0x0000001610167223 */ /* 0x000fca0000000015 */
[----:B------:R-:W-:Y:S04]  /*11d0*/  STS [R15], R22 ;  /* 0x000000160f007388 */ /* 0x000fe80000000800 */
[----:B------:R-:W0:Y:S04]  /*11e0*/  LDS R18, [R0+0x100] ;  /* 0x0001000000127984 */ /* 0x000e280000000800 */
[----:B------:R-:W-:Y:S01]  /*11f0*/  LDS R23, [R17+0x4] ;  /* 0x0000040011177984 */ /* 0x000fe20000000800 */
[----:B0-----:R-:W-:-:S03]  /*1200*/  FADD R19, -R13, R18 ;  /* 0x000000120d137221 */ /* 0x001fc60000000100 */
[----:B------:R-:W0:Y:S01]  /*1210*/  LDS R18, [R15+0x4] ;  /* 0x000004000f127984 */ /* 0x000e220000000800 */
[----:B------:R-:W-:-:S04]  /*1220*/  FFMA.SAT R21, R19, R12, 0.5 ;  /* 0x3f00000013157423 */ /* 0x000fc8000000200c */
[----:B------:R-:W-:-:S04]  /*1230*/  FFMA.RM R21, R21, R14, 12582913 ;  /* 0x4b40000115157423 */ /* 0x000fc8000000400e */
[C---:B------:R-:W-:Y:S01]  /*1240*/  FADD R20, R21.reuse, -12583039 ;  /* 0xcb40007f15147421 */ /* 0x040fe20000000000 */
[----:B------:R-:W-:-:S03]  /*1250*/  SHF.L.U32 R21, R21, 0x17, RZ ;  /* 0x0000001715157819 */ /* 0x000fc600000006ff */
[----:B------:R-:W-:-:S04]  /*1260*/  FFMA R20, R19, 1.4426950216293334961, -R20 ;  /* 0x3fb8aa3b13147823 */ /* 0x000fc80000000814 */
[----:B------:R-:W-:Y:S02]  /*1270*/  FFMA R20, R19, 1.925963033500011079e-08, R20 ;  /* 0x32a5706013147823 */ /* 0x000fe40000000014 */
[----:B------:R-:W-:Y:S04]  /*1280*/  LDS R19, [R15+0x8] ;  /* 0x000008000f137984 */ /* 0x000fe80000000800 */
[----:B------:R-:W1:Y:S02]  /*1290*/  MUFU.EX2 R20, R20 ;  /* 0x0000001400147308 */ /* 0x000e640000000800 */
[----:B-1----:R-:W-:-:S04]  /*12a0*/  FMUL R21, R21, R20 ;  /* 0x0000001415157220 */ /* 0x002fc80000400000 */
[----:B0-----:R-:W-:-:S04]  /*12b0*/  FMUL R21, R18, R21 ;  /* 0x0000001512157220 */ /* 0x001fc80000400000 */
[----:B------:R-:W-:-:S05]  /*12c0*/  FFMA R18, R16, R23, R21 ;  /* 0x0000001710127223 */ /* 0x000fca0000000015 */
[----:B------:R-:W-:Y:S04]  /*12d0*/  STS [R15+0x4], R18 ;  /* 0x000004120f007388 */ /* 0x000fe80000000800 */
[----:B------:R-:W0:Y:S02]  /*12e0*/  LDS R22, [R0+0x100] ;  /* 0x0001000000167984 */ /* 0x000e240000000800 */
[----:B0-----:R-:W-:Y:S02]  /*12f0*/  FADD R21, -R13, R22 ;  /* 0x000000160d157221 */ /* 0x001fe40000000100 */
[----:B------:R-:W0:Y:S02]  /*1300*/  LDS R22, [R17+0x8] ;  /* 0x0000080011167984 */ /* 0x000e240000000800 */
        /* <DEDUP_REMOVED lines=8> */
[----:B------:R-:W-:-:S04]  /*1390*/  FMUL R19, R19, R18 ;  /* 0x0000001213137220 */ /* 0x000fc80000400000 */
[----:B0-----:R-:W-:-:S05]  /*13a0*/  FFMA R22, R16, R22, R19 ;  /* 0x0000001610167223 */ /* 0x001fca0000000013 */
[----:B------:R-:W-:Y:S04]  /*13b0*/  STS [R15+0x8], R22 ;  /* 0x000008160f007388 */ /* 0x000fe80000000800 */
        /* <DEDUP_REMOVED lines=14> */
[----:B------:R0:W-:Y:S01]  /*14a0*/  STS [R15+0xc], R18 ;  /* 0x00000c120f007388 */ /* 0x0001e20000000800 */
[----:B------:R-:W-:Y:S05]  /*14b0*/  BRA.U UP0, `(.L_x_15) ;  /* 0xfffffff900f07547 */ /* 0x000fea000b83ffff */
[----:B0-----:R-:W-:-:S07]  /*14c0*/  MOV R15, UR15 ;  /* 0x0000000f000f7c02 */ /* 0x001fce0008000f00 */
.L_x_14:
[----:B------:R-:W-:-:S09]  /*14d0*/  UISETP.NE.AND UP0, UPT, UR18, URZ, UPT ;  /* 0x000000ff1200728c */ /* 0x000fd2000bf05270 */
[----:B------:R-:W-:Y:S05]  /*14e0*/  BRA.U !UP0, `(.L_x_13) ;  /* 0x0000000108e87547 */ /* 0x000fea000b800000 */
[----:B------:R-:W-:Y:S02]  /*14f0*/  UISETP.NE.AND UP0, UPT, UR18, 0x1, UPT ;  /* 0x000000011200788c */ /* 0x000fe4000bf05270 */
[----:B------:R-:W-:-:S07]  /*1500*/  UISETP.NE.AND UP1, UPT, UR14, URZ, UPT ;  /* 0x000000ff0e00728c */ /* 0x000fce000bf25270 */
[----:B------:R-:W-:Y:S05]  /*1510*/  BRA.U !UP0, `(.L_x_16) ;  /* 0x00000001088c7547 */ /* 0x000fea000b800000 */
[----:B------:R-:W0:Y:S01]  /*1520*/  LDS R18, [R0+0x100] ;  /* 0x0001000000127984 */ /* 0x000e220000000800 */
[----:B------:R-:W-:Y:S01]  /*1530*/  IADD3 R17, PT, PT, R10, R15, RZ ;  /* 0x0000000f0a117210 */ /* 0x000fe20007ffe0ff */
[----:B------:R-:W-:Y:S01]  /*1540*/  IMAD R19, R11, UR16, R15 ;  /* 0x000000100b137c24 */ /* 0x000fe2000f8e020f */
[----:B------:R-:W-:Y:S02]  /*1550*/  IADD3 R15, PT, PT, R15, 0x2, RZ ;  /* 0x000000020f0f7810 */ /* 0x000fe40007ffe0ff */
[----:B------:R-:W-:Y:S01]  /*1560*/  LEA R17, R17, UR12, 0x2 ;  /* 0x0000000c11117c11 */ /* 0x000fe2000f8e10ff */
[----:B0-----:R-:W-:Y:S01]  /*1570*/  FADD R21, -R13, R18 ;  /* 0x000000120d157221 */ /* 0x001fe20000000100 */
[----:B------:R-:W-:-:S03]  /*1580*/  LEA R18, R19, UR11, 0x2 ;  /* 0x0000000b13127c11 */ /* 0x000fc6000f8e10ff */
[----:B------:R-:W0:Y:S01]  /*1590*/  LDS R19, [R17] ;  /* 0x0000000011137984 */ /* 0x000e220000000800 */
[----:B------:R-:W-:-:S03]  /*15a0*/  FFMA.SAT R23, R21, R12, 0.5 ;  /* 0x3f00000015177423 */ /* 0x000fc6000000200c */
[----:B------:R-:W1:Y:S01]  /*15b0*/  LDS R24, [R18] ;  /* 0x0000000012187984 */ /* 0x000e620000000800 */
[----:B------:R-:W-:-:S04]  /*15c0*/  FFMA.RM R23, R23, R14, 12582913 ;  /* 0x4b40000117177423 */ /* 0x000fc8000000400e */
[C---:B------:R-:W-:Y:S01]  /*15d0*/  FADD R20, R23.reuse, -12583039 ;  /* 0xcb40007f17147421 */ /* 0x040fe20000000000 */
[----:B------:R-:W-:-:S03]  /*15e0*/  SHF.L.U32 R23, R23, 0x17, RZ ;  /* 0x0000001717177819 */ /* 0x000fc600000006ff */
[----:B------:R-:W-:-:S04]  /*15f0*/  FFMA R20, R21, 1.4426950216293334961, -R20 ;  /* 0x3fb8aa3b15147823 */ /* 0x000fc80000000814 */
[----:B------:R-:W-:-:S06]  /*1600*/  FFMA R20, R21, 1.925963033500011079e-08, R20 ;  /* 0x32a5706015147823 */ /* 0x000fcc0000000014 */
[----:B------:R-:W2:Y:S02]  /*1610*/  MUFU.EX2 R20, R20 ;  /* 0x0000001400147308 */ /* 0x000ea40000000800 */
[----:B--2---:R-:W-:-:S04]  /*1620*/  FMUL R22, R23, R20 ;  /* 0x0000001417167220 */ /* 0x004fc80000400000 */
[----:B0-----:R-:W-:-:S04]  /*1630*/  FMUL R19, R19, R22 ;  /* 0x0000001613137220 */ /* 0x001fc80000400000 */
[----:B-1----:R-:W-:Y:S02]  /*1640*/  FFMA R24, R16, R24, R19 ;  /* 0x0000001810187223 */ /* 0x002fe40000000013 */
[----:B------:R-:W-:Y:S04]  /*1650*/  LDS R19, [R17+0x4] ;  /* 0x0000040011137984 */ /* 0x000fe80000000800 */
[----:B------:R-:W-:Y:S04]  /*1660*/  STS [R17], R24 ;  /* 0x0000001811007388 */ /* 0x000fe80000000800 */
[----:B------:R-:W0:Y:S04]  /*1670*/  LDS R22, [R0+0x100] ;  /* 0x0001000000167984 */ /* 0x000e280000000800 */
[----:B------:R-:W1:Y:S01]  /*1680*/  LDS R18, [R18+0x4] ;  /* 0x0000040012127984 */ /* 0x000e620000000800 */
[----:B0-----:R-:W-:-:S04]  /*1690*/  FADD R21, -R13, R22 ;  /* 0x000000160d157221 */ /* 0x001fc80000000100 */
[----:B------:R-:W-:-:S04]  /*16a0*/  FFMA.SAT R23, R21, R12, 0.5 ;  /* 0x3f00000015177423 */ /* 0x000fc8000000200c */
[----:B------:R-:W-:-:S04]  /*16b0*/  FFMA.RM R23, R23, R14, 12582913 ;  /* 0x4b40000117177423 */ /* 0x000fc8000000400e */
[C---:B------:R-:W-:Y:S01]  /*16c0*/  FADD R20, R23.reuse, -12583039 ;  /* 0xcb40007f17147421 */ /* 0x040fe20000000000 */
[----:B------:R-:W-:-:S03]  /*16d0*/  SHF.L.U32 R23, R23, 0x17, RZ ;  /* 0x0000001717177819 */ /* 0x000fc600000006ff */
[----:B------:R-:W-:-:S04]  /*16e0*/  FFMA R20, R21, 1.4426950216293334961, -R20 ;  /* 0x3fb8aa3b15147823 */ /* 0x000fc80000000814 */
[----:B------:R-:W-:-:S06]  /*16f0*/  FFMA R20, R21, 1.925963033500011079e-08, R20 ;  /* 0x32a5706015147823 */ /* 0x000fcc0000000014 */
[----:B------:R-:W0:Y:S02]  /*1700*/  MUFU.EX2 R20, R20 ;  /* 0x0000001400147308 */ /* 0x000e240000000800 */
[----:B0-----:R-:W-:-:S04]  /*1710*/  FMUL R22, R23, R20 ;  /* 0x0000001417167220 */ /* 0x001fc80000400000 */
[----:B------:R-:W-:-:S04]  /*1720*/  FMUL R19, R19, R22 ;  /* 0x0000001613137220 */ /* 0x000fc80000400000 */
[----:B-1----:R-:W-:-:S05]  /*1730*/  FFMA R22, R16, R18, R19 ;  /* 0x0000001210167223 */ /* 0x002fca0000000013 */
[----:B------:R0:W-:Y:S02]  /*1740*/  STS [R17+0x4], R22 ;  /* 0x0000041611007388 */ /* 0x0001e40000000800 */
.L_x_16:
[----:B------:R-:W-:Y:S05]  /*1750*/  BRA.U !UP1, `(.L_x_13) ;  /* 0x00000001094c7547 */ /* 0x000fea000b800000 */
[----:B------:R-:W1:Y:S01]  /*1760*/  LDS R18, [R0+0x100] ;  /* 0x0001000000127984 */ /* 0x000e620000000800 */
[----:B0-----:R-:W-:Y:S01]  /*1770*/  IADD3 R17, PT, PT, R10, R15, RZ ;  /* 0x0000000f0a117210 */ /* 0x001fe20007ffe0ff */
[----:B------:R-:W-:-:S03]  /*1780*/  IMAD R19, R11, UR16, R15 ;  /* 0x000000100b137c24 */ /* 0x000fc6000f8e020f */
[----:B------:R-:W-:Y:S01]  /*1790*/  LEA R15, R17, UR12, 0x2 ;  /* 0x0000000c110f7c11 */ /* 0x000fe2000f8e10ff */
[----:B-1----:R-:W-:Y:S01]  /*17a0*/  FADD R17, -R13, R18 ;  /* 0x000000120d117221 */ /* 0x002fe20000000100 */
[----:B------:R-:W-:-:S03]  /*17b0*/  LEA R18, R19, UR11, 0x2 ;  /* 0x0000000b13127c11 */ /* 0x000fc6000f8e10ff */
[----:B------:R-:W-:Y:S02]  /*17c0*/  FFMA.SAT R19, R17, R12, 0.5 ;  /* 0x3f00000011137423 */ /* 0x000fe4000000200c */
[----:B------:R-:W0:Y:S02]  /*17d0*/  LDS R12, [R15] ;  /* 0x000000000f0c7984 */ /* 0x000e240000000800 */
[----:B------:R-:W-:Y:S02]  /*17e0*/  FFMA.RM R19, R19, R14, 12582913 ;  /* 0x4b40000113137423 */ /* 0x000fe4000000400e */
[----:B------:R-:W1:Y:S02]  /*17f0*/  LDS R18, [R18] ;  /* 0x0000000012127984 */ /* 0x000e640000000800 */
[C---:B------:R-:W-:Y:S01]  /*1800*/  FADD R14, R19.reuse, -12583039 ;  /* 0xcb40007f130e7421 */ /* 0x040fe20000000000 */
[----:B------:R-:W-:-:S03]  /*1810*/  SHF.L.U32 R19, R19, 0x17, RZ ;  /* 0x0000001713137819 */ /* 0x000fc600000006ff */
[----:B------:R-:W-:-:S04]  /*1820*/  FFMA R14, R17, 1.4426950216293334961, -R14 ;  /* 0x3fb8aa3b110e7823 */ /* 0x000fc8000000080e */
[----:B------:R-:W-:-:S06]  /*1830*/  FFMA R14, R17, 1.925963033500011079e-08, R14 ;  /* 0x32a57060110e7823 */ /* 0x000fcc000000000e */
[----:B------:R-:W2:Y:S02]  /*1840*/  MUFU.EX2 R14, R14 ;  /* 0x0000000e000e7308 */ /* 0x000ea40000000800 */
[----:B--2---:R-:W-:-:S04]  /*1850*/  FMUL R19, R19, R14 ;  /* 0x0000000e13137220 */ /* 0x004fc80000400000 */
[----:B0-----:R-:W-:-:S04]  /*1860*/  FMUL R19, R12, R19 ;  /* 0x000000130c137220 */ /* 0x001fc80000400000 */
[----:B-1----:R-:W-:-:S05]  /*1870*/  FFMA R16, R16, R18, R19 ;  /* 0x0000001210107223 */ /* 0x002fca0000000013 */
[----:B------:R1:W-:Y:S02]  /*1880*/  STS [R15], R16 ;  /* 0x000000100f007388 */ /* 0x0003e40000000800 */
.L_x_13:
[----:B------:R-:W2:Y:S01]  /*1890*/  LDCU UR5, c[0x0][0x3b4] ;  /* 0x00007680ff0577ac */ /* 0x000ea20008000800 */
[----:B------:R4:W-:Y:S01]  /*18a0*/  STS [R0+0x100], R13 ;  /* 0x0001000d00007388 */ /* 0x0009e20000000800 */
[----:B------:R-:W-:-:S04]  /*18b0*/  UIADD3 UR4, UPT, UPT, UR4, 0x40, URZ ;  /* 0x0000004004047890 */ /* 0x000fc8000fffe0ff */
[----:B--2---:R-:W-:Y:S01]  /*18c0*/  UISETP.GE.AND UP0, UPT, UR4, UR5, UPT ;  /* 0x000000050400728c */ /* 0x004fe2000bf06270 */
[----:B------:R-:W-:Y:S08]  /*18d0*/  BAR.SYNC.DEFER_BLOCKING 0x0 ;  /* 0x0000000000007b1d */ /* 0x000ff00000010000 */
[----:B----4-:R-:W-:Y:S05]  /*18e0*/  BRA.U !UP0, `(.L_x_17) ;  /* 0xffffffed089c7547 */ /* 0x010fea000b83ffff */
.L_x_7:
[----:B------:R-:W-:-:S13]  /*18f0*/  ISETP.LT.AND P0, PT, RZ, UR16, PT ;  /* 0x00000010ff007c0c */ /* 0x000fda000bf01270 */
[----:B0-----:R0:W4:Y:S01]  /*1900*/  @!P0 LDS R3, [R0] ;  /* 0x0000000000038984 */ /* 0x0011220000000800 */
[----:B------:R-:W-:Y:S05]  /*1910*/  @!P0 BRA `(.L_x_18) ;  /* 0x0000001000908947 */ /* 0x000fea0003800000 */
[----:B----4-:R4:W0:Y:S01]  /*1920*/  LDS R3, [R0] ;  /* 0x0000000000037984 */ /* 0x0108220000000800 */
[----:B------:R-:W-:Y:S02]  /*1930*/  UISETP.GE.U32.AND UP0, UPT, UR16, 0x8, UPT ;  /* 0x000000081000788c */ /* 0x000fe4000bf06070 */
[----:B------:R-:W-:Y:S01]  /*1940*/  IMAD R8, R2, UR16, RZ ;  /* 0x0000001002087c24 */ /* 0x000fe2000f8e02ff */
[----:B------:R-:W-:Y:S01]  /*1950*/  MOV R7, RZ ;  /* 0x000000ff00077202 */ /* 0x000fe20000000f00 */
[----:B------:R-:W-:-:S05]  /*1960*/  ULOP3.LUT UR10, UR16, 0x7, URZ, 0xc0, !UPT ;  /* 0x00000007100a7892 */ /* 0x000fca000f8ec0ff */
[----:B------:R-:W-:Y:S07]  /*1970*/  BRA.U !UP0, `(.L_x_19) ;  /* 0x0000000908447547 */ /* 0x000fee000b800000 */
[----:B------:R-:W5:Y:S01]  /*1980*/  S2UR UR7, SR_CgaCtaId ;  /* 0x00000000000779c3 */ /* 0x000f620000008800 */
[----:B------:R-:W1:Y:S01]  /*1990*/  LDCU.64 UR4, c[0x0][0x398] ;  /* 0x00007300ff0477ac */ /* 0x000e620008000a00 */
[----:B0---4-:R-:W-:Y:S02]  /*19a0*/  LEA R0, R6, 0x300, 0x2 ;  /* 0x0000030006007811 */ /* 0x011fe400078e10ff */
[----:B------:R-:W-:Y:S01]  /*19b0*/  MOV R9, R8 ;  /* 0x0000000800097202 */ /* 0x000fe20000000f00 */
[----:B------:R-:W-:Y:S01]  /*19c0*/  UMOV UR6, 0x400 ;  /* 0x0000040000067882 */ /* 0x000fe20000000000 */
[----:B-1----:R-:W-:-:S04]  /*19d0*/  UIADD3 UR4, UP0, UPT, UR4, 0x10, URZ ;  /* 0x0000001004047890 */ /* 0x002fc8000ff1e0ff */
[----:B------:R-:W-:Y:S02]  /*19e0*/  UIADD3.X UR5, UPT, UPT, URZ, UR5, URZ, UP0, !UPT ;  /* 0x00000005ff057290 */ /* 0x000fe400087fe4ff */
[----:B-----5:R-:W-:Y:S02]  /*19f0*/  ULEA UR6, UR7, UR6, 0x18 ;  /* 0x0000000607067291 */ /* 0x020fe4000f8ec0ff */
[----:B------:R-:W-:-:S04]  /*1a00*/  ULOP3.LUT UR7, UR16, 0x7ffffff8, URZ, 0xc0, !UPT ;  /* 0x7ffffff810077892 */ /* 0x000fc8000f8ec0ff */
[----:B------:R-:W-:Y:S01]  /*1a10*/  MOV R5, UR6 ;  /* 0x0000000600057c02 */ /* 0x000fe20008000f00 */
[----:B------:R-:W-:Y:S02]  /*1a20*/  UIADD3 UR6, UPT, UPT, -UR7, URZ, URZ ;  /* 0x000000ff07067290 */ /* 0x000fe4000fffe1ff */
[----:B------:R-:W-:Y:S02]  /*1a30*/  MOV R7, UR7 ;  /* 0x0000000700077c02 */ /* 0x000fe40008000f00 */
[----:B------:R-:W-:-:S05]  /*1a40*/  IMAD R0, R0, UR16, R5 ;  /* 0x0000001000007c24 */ /* 0x000fca000f8e0205 */
[----:B------:R-:W-:-:S07]  /*1a50*/  IADD3 R10, PT, PT, R0, 0x10, RZ ;  /* 0x00000010000a7810 */ /* 0x000fce0007ffe0ff */
.L_x_36:
[----:B0-----:R-:W0:Y:S01]  /*1a60*/  LDS R0, [R10+-0x10] ;  /* 0xfffff0000a007984 */ /* 0x001e220000000800 */
[----:B--23--:R-:W1:Y:S01]  /*1a70*/  MUFU.RCP R4, R3 ;  /* 0x0000000300047308 */ /* 0x00ce620000001000 */
[----:B------:R-:W-:Y:S01]  /*1a80*/  UIADD3 UR6, UPT, UPT, UR6, 0x8, URZ ;  /* 0x0000000806067890 */ /* 0x000fe2000fffe0ff */
[----:B------:R-:W-:Y:S03]  /*1a90*/  BSSY.RECONVERGENT B2, `(.L_x_20) ;  /* 0x000000e000027945 */ /* 0x000fe60003800200 */
[----:B------:R-:W-:Y:S01]  /*1aa0*/  UISETP.NE.AND UP0, UPT, UR6, URZ, UPT ;  /* 0x000000ff0600728c */ /* 0x000fe2000bf05270 */
[----:B-1----:R-:W-:-:S04]  /*1ab0*/  FFMA R5, -R3, R4, 1 ;  /* 0x3f80000003057423 */ /* 0x002fc80000000104 */
[----:B------:R-:W-:Y:S01]  /*1ac0*/  FFMA R11, R4, R5, R4 ;  /* 0x00000005040b7223 */ /* 0x000fe20000000004 */
[----:B------:R-:W-:Y:S02]  /*1ad0*/  MOV R4, UR4 ;  /* 0x0000000400047c02 */ /* 0x000fe40008000f00 */
[----:B------:R-:W-:-:S03]  /*1ae0*/  MOV R5, UR5 ;  /* 0x0000000500057c02 */ /* 0x000fc60008000f00 */
[----:B------:R-:W-:Y:S01]  /*1af0*/  IMAD.WIDE R4, R9, 0x4, R4 ;  /* 0x0000000409047825 */ /* 0x000fe200078e0204 */
[----:B0-----:R-:W0:Y:S03]  /*1b00*/  FCHK P0, R0, R3 ;  /* 0x0000000300007302 */ /* 0x001e260000000000 */
[----:B------:R-:W-:-:S04]  /*1b10*/  FFMA R12, R0, R11, RZ ;  /* 0x0000000b000c7223 */ /* 0x000fc800000000ff */
[----:B------:R-:W-:-:S04]  /*1b20*/  FFMA R13, -R3, R12, R0 ;  /* 0x0000000c030d7223 */ /* 0x000fc80000000100 */
[----:B------:R-:W-:Y:S01]  /*1b30*/  FFMA R11, R11, R13, R12 ;  /* 0x0000000d0b0b7223 */ /* 0x000fe2000000000c */
[----:B0-----:R-:W-:Y:S06]  /*1b40*/  @!P0 BRA `(.L_x_21) ;  /* 0x0000000000088947 */ /* 0x001fec0003800000 */
[----:B------:R-:W-:-:S07]  /*1b50*/  MOV R12, 0x1b70 ;  /* 0x00001b70000c7802 */ /* 0x000fce0000000f00 */
[----:B------:R-:W-:Y:S05]  /*1b60*/  CALL.REL.NOINC `($__internal_0_$__cuda_sm3x_div_rn_noftz_f32_slowpath) ;  /* 0x0000001000787944 */ /* 0x000fea0003c00000 */
.L_x_21:
[----:B------:R-:W-:Y:S05]  /*1b70*/  BSYNC.RECONVERGENT B2 ;  /* 0x0000000000027941 */ /* 0x000fea0003800200 */
.L_x_20:
[----:B------:R-:W0:Y:S01]  /*1b80*/  LDS R14, [R10+-0xc] ;  /* 0xfffff4000a0e7984 */ /* 0x000e220000000800 */
[----:B------:R-:W1:Y:S01]  /*1b90*/  MUFU.RCP R0, R3 ;  /* 0x0000000300007308 */ /* 0x000e620000001000 */
[----:B------:R-:W-:Y:S02]  /*1ba0*/  BSSY.RECONVERGENT B2, `(.L_x_22) ;  /* 0x000000d000027945 */ /* 0x000fe40003800200 */
[----:B------:R2:W-:Y:S01]  /*1bb0*/  STG.E desc[UR8][R4.64+-0x10], R11 ;  /* 0xfffff00b04007986 */ /* 0x0005e2000c101908 */
[----:B-1----:R-:W-:-:S04]  /*1bc0*/  FFMA R13, -R3, R0, 1 ;  /* 0x3f800000030d7423 */ /* 0x002fc80000000100 */
[----:B------:R-:W-:Y:S01]  /*1bd0*/  FFMA R0, R0, R13, R0 ;  /* 0x0000000d00007223 */ /* 0x000fe20000000000 */
[----:B0-----:R-:W0:Y:S03]  /*1be0*/  FCHK P0, R14, R3 ;  /* 0x000000030e007302 */ /* 0x001e260000000000 */
[----:B------:R-:W-:-:S04]  /*1bf0*/  FFMA R12, R0, R14, RZ ;  /* 0x0000000e000c7223 */ /* 0x000fc800000000ff */
[----:B------:R-:W-:-:S04]  /*1c00*/  FFMA R13, -R3, R12, R14 ;  /* 0x0000000c030d7223 */ /* 0x000fc8000000010e */
[----:B------:R-:W-:Y:S01]  /*1c10*/  FFMA R13, R0, R13, R12 ;  /* 0x0000000d000d7223 */ /* 0x000fe2000000000c */
[----:B0-2---:R-:W-:Y:S06]  /*1c20*/  @!P0 BRA `(.L_x_23) ;  /* 0x0000000000108947 */ /* 0x005fec0003800000 */
[----:B------:R-:W-:Y:S02]  /*1c30*/  MOV R0, R14 ;  /* 0x0000000e00007202 */ /* 0x000fe40000000f00 */
[----:B------:R-:W-:-:S07]  /*1c40*/  MOV R12, 0x1c60 ;  /* 0x00001c60000c7802 */ /* 0x000fce0000000f00 */
[----:B------:R-:W-:Y:S05]  /*1c50*/  CALL.REL.NOINC `($__internal_0_$__cuda_sm3x_div_rn_noftz_f32_slowpath) ;  /* 0x00000010003c7944 */ /* 0x000fea0003c00000 */
[----:B------:R-:W-:-:S07]  /*1c60*/  MOV R13, R11 ;  /* 0x0000000b000d7202 */ /* 0x000fce0000000f00 */
.L_x_23:
[----:B------:R-:W-:Y:S05]  /*1c70*/  BSYNC.RECONVERGENT B2 ;  /* 0x0000000000027941 */ /* 0x000fea0003800200 */
.L_x_22:
        /* <DEDUP_REMOVED lines=14> */
.L_x_25:
[----:B------:R-:W-:Y:S05]  /*1d60*/  BSYNC.RECONVERGENT B2 ;  /* 0x0000000000027941 */ /* 0x000fea0003800200 */
.L_x_24:
        /* <DEDUP_REMOVED lines=15> */
.L_x_27:
[----:B------:R-:W-:Y:S05]  /*1e60*/  BSYNC.RECONVERGENT B2 ;  /* 0x0000000000027941 */ /* 0x000fea0003800200 */
.L_x_26:
[----:B------:R-:W0:Y:S01]  /*1e70*/  LDS R14, [R10] ;  /* 0x000000000a0e7984 */ /* 0x000e220000000800 */
        /* <DEDUP_REMOVED lines=13> */
.L_x_29:
[----:B------:R-:W-:Y:S05]  /*1f50*/  BSYNC.RECONVERGENT B2 ;  /* 0x0000000000027941 */ /* 0x000fea0003800200 */
.L_x_28:
[----:B------:R-:W0:Y:S01]  /*1f60*/  LDS R14, [R10+0x4] ;  /* 0x000004000a0e7984 */ /* 0x000e220000000800 */
        /* <DEDUP_REMOVED lines=14> */
.L_x_31:
[----:B------:R-:W-:Y:S05]  /*2050*/  BSYNC.RECONVERGENT B2 ;  /* 0x0000000000027941 */ /* 0x000fea0003800200 */
.L_x_30:
        /* <DEDUP_REMOVED lines=14> */
.L_x_33:
[----:B------:R-:W-:Y:S05]  /*2140*/  BSYNC.RECONVERGENT B2 ;  /* 0x0000000000027941 */ /* 0x000fea0003800200 */
.L_x_32:
        /* <DEDUP_REMOVED lines=15> */
.L_x_35:
[----:B------:R-:W-:Y:S05]  /*2240*/  BSYNC.RECONVERGENT B2 ;  /* 0x0000000000027941 */ /* 0x000fea0003800200 */
.L_x_34:
[----:B------:R0:W-:Y:S01]  /*2250*/  STG.E desc[UR8][R4.64+0xc], R13 ;  /* 0x00000c0d04007986 */ /* 0x0001e2000c101908 */
[----:B------:R-:W-:Y:S02]  /*2260*/  IADD3 R10, PT, PT, R10, 0x20, RZ ;  /* 0x000000200a0a7810 */ /* 0x000fe40007ffe0ff */
[----:B------:R-:W-:Y:S01]  /*2270*/  IADD3 R9, PT, PT, R9, 0x8, RZ ;  /* 0x0000000809097810 */ /* 0x000fe20007ffe0ff */
[----:B------:R-:W-:Y:S06]  /*2280*/  BRA.U UP0, `(.L_x_36) ;  /* 0xfffffff500f47547 */ /* 0x000fec000b83ffff */
.L_x_19:
[----:B------:R-:W-:-:S09]  /*2290*/  UISETP.NE.AND UP0, UPT, UR10, URZ, UPT ;  /* 0x000000ff0a00728c */ /* 0x000fd2000bf05270 */
[----:B------:R-:W-:Y:S05]  /*22a0*/  BRA.U !UP0, `(.L_x_18) ;  /* 0x00000009082c7547 */ /* 0x000fea000b800000 */
[----:B------:R-:W5:Y:S01]  /*22b0*/  LDCU UR4, c[0x0][0x3b8] ;  /* 0x00007700ff0477ac */ /* 0x000f620008000800 */
[----:B------:R-:W-:Y:S02]  /*22c0*/  UISETP.GE.U32.AND UP0, UPT, UR10, 0x4, UPT ;  /* 0x000000040a00788c */ /* 0x000fe4000bf06070 */
[----:B-----5:R-:W-:-:S07]  /*22d0*/  ULOP3.LUT UR5, UR4, 0x3, URZ, 0xc0, !UPT ;  /* 0x0000000304057892 */ /* 0x020fce000f8ec0ff */
[----:B------:R-:W-:Y:S05]  /*22e0*/  BRA.U !UP0, `(.L_x_37) ;  /* 0x0000000508107547 */ /* 0x000fea000b800000 */
[----:B------:R-:W-:Y:S01]  /*22f0*/  IMAD R9, R6, UR4, R7 ;  /* 0x0000000406097c24 */ /* 0x000fe2000f8e0207 */
[----:B0---4-:R-:W0:Y:S01]  /*2300*/  MUFU.RCP R0, R3 ;  /* 0x0000000300007308 */ /* 0x011e220000001000 */
[----:B------:R-:W-:Y:S03]  /*2310*/  BSSY.RECONVERGENT B2, `(.L_x_38) ;  /* 0x000000d000027945 */ /* 0x000fe60003800200 */
[----:B------:R-:W-:-:S05]  /*2320*/  LEA R9, R9, UR12, 0x2 ;  /* 0x0000000c09097c11 */ /* 0x000fca000f8e10ff */
[----:B------:R-:W4:Y:S01]  /*2330*/  LDS R10, [R9] ;  /* 0x00000000090a7984 */ /* 0x000f220000000800 */
[----:B0-----:R-:W-:-:S04]  /*2340*/  FFMA R5, -R3, R0, 1 ;  /* 0x3f80000003057423 */ /* 0x001fc80000000100 */
[----:B------:R-:W-:Y:S01]  /*2350*/  FFMA R0, R0, R5, R0 ;  /* 0x0000000500007223 */ /* 0x000fe20000000000 */
[----:B----4-:R-:W0:Y:S03]  /*2360*/  FCHK P0, R10, R3 ;  /* 0x000000030a007302 */ /* 0x010e260000000000 */
[----:B-123--:R-:W-:-:S04]  /*2370*/  FFMA R4, R0, R10, RZ ;  /* 0x0000000a00047223 */ /* 0x00efc800000000ff */
[----:B------:R-:W-:-:S04]  /*2380*/  FFMA R5, -R3, R4, R10 ;  /* 0x0000000403057223 */ /* 0x000fc8000000010a */
[----:B------:R-:W-:Y:S01]  /*2390*/  FFMA R11, R0, R5, R4 ;  /* 0x00000005000b7223 */ /* 0x000fe20000000004 */
[----:B0-----:R-:W-:Y:S06]  /*23a0*/  @!P0 BRA `(.L_x_39) ;  /* 0x00000000000c8947 */ /* 0x001fec0003800000 */
[----:B------:R-:W-:Y:S02]  /*23b0*/  MOV R0, R10 ;  /* 0x0000000a00007202 */ /* 0x000fe40000000f00 */
[----:B------:R-:W-:-:S07]  /*23c0*/  MOV R12, 0x23e0 ;  /* 0x000023e0000c7802 */ /* 0x000fce0000000f00 */
[----:B------:R-:W-:Y:S05]  /*23d0*/  CALL.REL.NOINC `($__internal_0_$__cuda_sm3x_div_rn_noftz_f32_slowpath) ;  /* 0x00000008005c7944 */ /* 0x000fea0003c00000 */
.L_x_39:
[----:B------:R-:W-:Y:S05]  /*23e0*/  BSYNC.RECONVERGENT B2 ;  /* 0x0000000000027941 */ /* 0x000fea0003800200 */
.L_x_38:
[----:B------:R-:W0:Y:S01]  /*23f0*/  LDS R12, [R9+0x4] ;  /* 0x00000400090c7984 */ /* 0x000e220000000800 */
[----:B------:R-:W1:Y:S01]  /*2400*/  LDC.64 R4, c[0x0][0x398] ;  /* 0x0000e600ff047b82 */ /* 0x000e620000000a00 */
[----:B------:R-:W2:Y:S01]  /*2410*/  MUFU.RCP R0, R3 ;  /* 0x0000000300007308 */ /* 0x000ea20000001000 */
[----:B------:R-:W-:Y:S01]  /*2420*/  IADD3 R13, PT, PT, R8, R7, RZ ;  /* 0x00000007080d7210 */ /* 0x000fe20007ffe0ff */
[----:B------:R-:W-:Y:S04]  /*2430*/  BSSY.RECONVERGENT B2, `(.L_x_40) ;  /* 0x000000e000027945 */ /* 0x000fe80003800200 */
[----:B-1----:R-:W-:-:S04]  /*2440*/  IMAD.WIDE R4, R13, 0x4, R4 ;  /* 0x000000040d047825 */ /* 0x002fc800078e0204 */
[----:B--2---:R-:W-:Y:S01]  /*2450*/  FFMA R13, -R3, R0, 1 ;  /* 0x3f800000030d7423 */ /* 0x004fe20000000100 */
[----:B------:R1:W-:Y:S03]  /*2460*/  STG.E desc[UR8][R4.64], R11 ;  /* 0x0000000b04007986 */ /* 0x0003e6000c101908 */
[----:B------:R-:W-:Y:S01]  /*2470*/  FFMA R0, R0, R13, R0 ;  /* 0x0000000d00007223 */ /* 0x000fe20000000000 */
[----:B0-----:R-:W0:Y:S03]  /*2480*/  FCHK P0, R12, R3 ;  /* 0x000000030c007302 */ /* 0x001e260000000000 */
[----:B------:R-:W-:-:S04]  /*2490*/  FFMA R10, R0, R12, RZ ;  /* 0x0000000c000a7223 */ /* 0x000fc800000000ff */
[----:B------:R-:W-:-:S04]  /*24a0*/  FFMA R13, -R3, R10, R12 ;  /* 0x0000000a030d7223 */ /* 0x000fc8000000010c */
[----:B------:R-:W-:Y:S01]  /*24b0*/  FFMA R13, R0, R13, R10 ;  /* 0x0000000d000d7223 */ /* 0x000fe2000000000a */
[----:B01----:R-:W-:Y:S06]  /*24c0*/  @!P0 BRA `(.L_x_41) ;  /* 0x0000000000108947 */ /* 0x003fec0003800000 */
[----:B------:R-:W-:Y:S02]  /*24d0*/  MOV R0, R12 ;  /* 0x0000000c00007202 */ /* 0x000fe40000000f00 */
[----:B------:R-:W-:-:S07]  /*24e0*/  MOV R12, 0x2500 ;  /* 0x00002500000c7802 */ /* 0x000fce0000000f00 */
[----:B------:R-:W-:Y:S05]  /*24f0*/  CALL.REL.NOINC `($__internal_0_$__cuda_sm3x_div_rn_noftz_f32_slowpath) ;  /* 0x0000000800147944 */ /* 0x000fea0003c00000 */
[----:B------:R-:W-:-:S07]  /*2500*/  MOV R13, R11 ;  /* 0x0000000b000d7202 */ /* 0x000fce0000000f00 */
.L_x_41:
[----:B------:R-:W-:Y:S05]  /*2510*/  BSYNC.RECONVERGENT B2 ;  /* 0x0000000000027941 */ /* 0x000fea0003800200 */
.L_x_40:
        /* <DEDUP_REMOVED lines=14> */
.L_x_43:
[----:B------:R-:W-:Y:S05]  /*2600*/  BSYNC.RECONVERGENT B2 ;  /* 0x0000000000027941 */ /* 0x000fea0003800200 */
.L_x_42:
        /* <DEDUP_REMOVED lines=15> */
.L_x_45:
[----:B------:R-:W-:Y:S05]  /*2700*/  BSYNC.RECONVERGENT B2 ;  /* 0x0000000000027941 */ /* 0x000fea0003800200 */
.L_x_44:
[----:B------:R0:W-:Y:S01]  /*2710*/  STG.E desc[UR8][R4.64+0xc], R13 ;  /* 0x00000c0d04007986 */ /* 0x0001e2000c101908 */
[----:B------:R-:W-:-:S07]  /*2720*/  IADD3 R7, PT, PT, R7, 0x4, RZ ;  /* 0x0000000407077810 */ /* 0x000fce0007ffe0ff */
.L_x_37:
[----:B------:R-:W-:-:S09]  /*2730*/  UISETP.NE.AND UP0, UPT, UR5, URZ, UPT ;  /* 0x000000ff0500728c */ /* 0x000fd2000bf05270 */
[----:B------:R-:W-:Y:S05]  /*2740*/  BRA.U !UP0, `(.L_x_18) ;  /* 0x0000000508047547 */ /* 0x000fea000b800000 */
[----:B------:R-:W-:-:S09]  /*2750*/  UISETP.NE.AND UP0, UPT, UR5, 0x1, UPT ;  /* 0x000000010500788c */ /* 0x000fd2000bf05270 */
[----:B------:R-:W-:Y:S05]  /*2760*/  BRA.U !UP0, `(.L_x_46) ;  /* 0x0000000108987547 */ /* 0x000fea000b800000 */
[----:B------:R-:W5:Y:S01]  /*2770*/  LDCU UR4, c[0x0][0x3b8] ;  /* 0x00007700ff0477ac */ /* 0x000f620008000800 */
[----:B0---4-:R-:W0:Y:S01]  /*2780*/  MUFU.RCP R0, R3 ;  /* 0x0000000300007308 */ /* 0x011e220000001000 */
[----:B------:R-:W-:Y:S01]  /*2790*/  BSSY.RECONVERGENT B2, `(.L_x_47) ;  /* 0x000000e000027945 */ /* 0x000fe20003800200 */
[----:B-----5:R-:W-:Y:S02]  /*27a0*/  IMAD R9, R6, UR4, R7 ;  /* 0x0000000406097c24 */ /* 0x020fe4000f8e0207 */
[----:B0-----:R-:W-:-:S03]  /*27b0*/  FFMA R5, -R3, R0, 1 ;  /* 0x3f80000003057423 */ /* 0x001fc60000000100 */
[----:B------:R-:W-:Y:S01]  /*27c0*/  LEA R9, R9, UR12, 0x2 ;  /* 0x0000000c09097c11 */ /* 0x000fe2000f8e10ff */
[----:B------:R-:W-:-:S04]  /*27d0*/  FFMA R0, R0, R5, R0 ;  /* 0x0000000500007223 */ /* 0x000fc80000000000 */
[----:B------:R-:W0:Y:S02]  /*27e0*/  LDS R10, [R9] ;  /* 0x00000000090a7984 */ /* 0x000e240000000800 */
[----:B0-----:R-:W0:Y:S01]  /*27f0*/  FCHK P0, R10, R3 ;  /* 0x000000030a007302 */ /* 0x001e220000000000 */
[----:B-123--:R-:W-:-:S04]  /*2800*/  FFMA R4, R0, R10, RZ ;  /* 0x0000000a00047223 */ /* 0x00efc800000000ff */
[----:B------:R-:W-:-:S04]  /*2810*/  FFMA R5, -R3, R4, R10 ;  /* 0x0000000403057223 */ /* 0x000fc8000000010a */
[----:B------:R-:W-:Y:S01]  /*2820*/  FFMA R11, R0, R5, R4 ;  /* 0x00000005000b7223 */ /* 0x000fe20000000004 */
[----:B0-----:R-:W-:Y:S06]  /*2830*/  @!P0 BRA `(.L_x_48) ;  /* 0x00000000000c8947 */ /* 0x001fec0003800000 */
[----:B------:R-:W-:Y:S02]  /*2840*/  MOV R0, R10 ;  /* 0x0000000a00007202 */ /* 0x000fe40000000f00 */
[----:B------:R-:W-:-:S07]  /*2850*/  MOV R12, 0x2870 ;  /* 0x00002870000c7802 */ /* 0x000fce0000000f00 */
[----:B------:R-:W-:Y:S05]  /*2860*/  CALL.REL.NOINC `($__internal_0_$__cuda_sm3x_div_rn_noftz_f32_slowpath) ;  /* 0x0000000400387944 */ /* 0x000fea0003c00000 */
.L_x_48:
[----:B------:R-:W-:Y:S05]  /*2870*/  BSYNC.RECONVERGENT B2 ;  /* 0x0000000000027941 */ /* 0x000fea0003800200 */
.L_x_47:
        /* <DEDUP_REMOVED lines=18> */
.L_x_50:
[----:B------:R-:W-:Y:S05]  /*29a0*/  BSYNC.RECONVERGENT B2 ;  /* 0x0000000000027941 */ /* 0x000fea0003800200 */
.L_x_49:
[----:B------:R0:W-:Y:S01]  /*29b0*/  STG.E desc[UR8][R4.64+0x4], R13 ;  /* 0x0000040d04007986 */ /* 0x0001e2000c101908 */
[----:B------:R-:W-:-:S07]  /*29c0*/  IADD3 R7, PT, PT, R7, 0x2, RZ ;  /* 0x0000000207077810 */ /* 0x000fce0007ffe0ff */
.L_x_46:
[----:B------:R-:W5:Y:S02]  /*29d0*/  LDCU UR4, c[0x0][0x3b8] ;  /* 0x00007700ff0477ac */ /* 0x000f640008000800 */
[----:B-----5:R-:W-:-:S04]  /*29e0*/  ULOP3.LUT UR6, UR4, 0x1, URZ, 0xc0, !UPT ;  /* 0x0000000104067892 */ /* 0x020fc8000f8ec0ff */
[----:B------:R-:W-:-:S09]  /*29f0*/  UISETP.NE.U32.AND UP0, UPT, UR6, 0x1, UPT ;  /* 0x000000010600788c */ /* 0x000fd2000bf05070 */
[----:B------:R-:W-:Y:S05]  /*2a00*/  BRA.U UP0, `(.L_x_18) ;  /* 0x0000000100547547 */ /* 0x000fea000b800000 */
[----:B------:R-:W-:Y:S01]  /*2a10*/  IMAD R6, R6, UR4, R7 ;  /* 0x0000000406067c24 */ /* 0x000fe2000f8e0207 */
[----:B0---4-:R-:W0:Y:S01]  /*2a20*/  MUFU.RCP R0, R3 ;  /* 0x0000000300007308 */ /* 0x011e220000001000 */
[----:B------:R-:W-:Y:S03]  /*2a30*/  BSSY.RECONVERGENT B2, `(.L_x_51) ;  /* 0x000000e000027945 */ /* 0x000fe60003800200 */
[----:B------:R-:W-:-:S06]  /*2a40*/  LEA R6, R6, UR12, 0x2 ;  /* 0x0000000c06067c11 */ /* 0x000fcc000f8e10ff */
        /* <DEDUP_REMOVED lines=11> */
[----:B------:R-:W-:-:S07]  /*2b00*/  MOV R9, R11 ;  /* 0x0000000b00097202 */ /* 0x000fce0000000f00 */
.L_x_52:
[----:B------:R-:W-:Y:S05]  /*2b10*/  BSYNC.RECONVERGENT B2 ;  /* 0x0000000000027941 */ /* 0x000fea0003800200 */
.L_x_51:
[----:B------:R-:W0:Y:S01]  /*2b20*/  LDC.64 R4, c[0x0][0x398] ;  /* 0x0000e600ff047b82 */ /* 0x000e220000000a00 */
[----:B------:R-:W-:-:S05]  /*2b30*/  IADD3 R7, PT, PT, R8, R7, RZ ;  /* 0x0000000708077210 */ /* 0x000fca0007ffe0ff */
[----:B0-----:R-:W-:-:S05]  /*2b40*/  IMAD.WIDE R4, R7, 0x4, R4 ;  /* 0x0000000407047825 */ /* 0x001fca00078e0204 */
[----:B------:R0:W-:Y:S02]  /*2b50*/  STG.E desc[UR8][R4.64], R9 ;  /* 0x0000000904007986 */ /* 0x0001e4000c101908 */
.L_x_18:
[----:B0---4-:R-:W-:Y:S01]  /*2b60*/  MOV R8, R3 ;  /* 0x0000000300087202 */ /* 0x011fe20000000f00 */
[----:B------:R-:W-:-:S03]  /*2b70*/  HFMA2 R5, -RZ, RZ, 1.5048828125, 33.21875 ;  /* 0x3e055027ff057431 */ /* 0x000fc600000001ff */
[----:B------:R-:W-:-:S13]  /*2b80*/  FSETP.GEU.AND P0, PT, R8, 1.175494350822287508e-38, PT ;  /* 0x008000000800780b */ /* 0x000fda0003f0e000 */
[----:B------:R-:W-:-:S05]  /*2b90*/  @!P0 FMUL R8, R8, 8388608 ;  /* 0x4b00000008088820 */ /* 0x000fca0000400000 */
[----:B------:R-:W-:-:S04]  /*2ba0*/  IADD3 R0, PT, PT, R8, -0x3f2aaaab, RZ ;  /* 0xc0d5555508007810 */ /* 0x000fc80007ffe0ff */
[----:B------:R-:W-:-:S04]  /*2bb0*/  LOP3.LUT R3, R0, 0xff800000, RZ, 0xc0, !PT ;  /* 0xff80000000037812 */ /* 0x000fc800078ec0ff */
[-C--:B------:R-:W-:Y:S02]  /*2bc0*/  IADD3 R0, PT, PT, R8, -R3.reuse, RZ ;  /* 0x8000000308007210 */ /* 0x080fe40007ffe0ff */
[----:B------:R-:W-:-:S03]  /*2bd0*/  I2FP.F32.S32 R3, R3 ;  /* 0x0000000300037245 */ /* 0x000fc60000201400 */
[----:B------:R-:W-:Y:S01]  /*2be0*/  FADD R6, R0, -1 ;  /* 0xbf80000000067421 */ /* 0x000fe20000000000 */
[----:B------:R-:W-:Y:S02]  /*2bf0*/  FSEL R0, RZ, -23, P0 ;  /* 0xc1b80000ff007808 */ /* 0x000fe40000000000 */
[----:B------:R-:W-:Y:S01]  /*2c00*/  ISETP.GT.U32.AND P0, PT, R8, 0x7f7fffff, PT ;  /* 0x7f7fffff0800780c */ /* 0x000fe20003f04070 */
[C---:B------:R-:W-:Y:S02]  /*2c10*/  FFMA R5, R6.reuse, -R5, 0.14084610342979431152 ;  /* 0x3e1039f606057423 */ /* 0x040fe40000000805 */
[----:B------:R-:W-:Y:S01]  /*2c20*/  FFMA R0, R3, 1.1920928955078125e-07, R0 ;  /* 0x3400000003007823 */ /* 0x000fe20000000000 */
[----:B------:R-:W-:Y:S01]  /*2c30*/  MOV R3, 0x7f800000 ;  /* 0x7f80000000037802 */ /* 0x000fe20000000f00 */
[----:B------:R-:W-:-:S04]  /*2c40*/  FFMA R5, R6, R5, -0.12148627638816833496 ;  /* 0xbdf8cdcc06057423 */ /* 0x000fc80000000005 */
[----:B------:R-:W-:-:S04]  /*2c50*/  FFMA R5, R6, R5, 0.13980610668659210205 ;  /* 0x3e0f295506057423 */ /* 0x000fc80000000005 */
[----:B------:R-:W-:-:S04]  /*2c60*/  FFMA R5, R6, R5, -0.16684235632419586182 ;  /* 0xbe2ad8b906057423 */ /* 0x000fc80000000005 */
[----:B------:R-:W-:-:S04]  /*2c70*/  FFMA R5, R6, R5, 0.20012299716472625732 ;  /* 0x3e4ced0b06057423 */ /* 0x000fc80000000005 */
[C---:B------:R-:W-:Y:S02]  /*2c80*/  FFMA R7, R6.reuse, R5, -0.24999669194221496582 ;  /* 0xbe7fff2206077423 */ /* 0x040fe40000000005 */
[----:B-123--:R-:W0:Y:S02]  /*2c90*/  LDC.64 R4, c[0x0][0x3a0] ;  /* 0x0000e800ff047b82 */ /* 0x00ee240000000a00 */
[----:B------:R-:W-:-:S04]  /*2ca0*/  FFMA R7, R6, R7, 0.33333182334899902344 ;  /* 0x3eaaaa7806077423 */ /* 0x000fc80000000007 */
[----:B------:R-:W-:-:S04]  /*2cb0*/  FFMA R7, R6, R7, -0.5 ;  /* 0xbf00000006077423 */ /* 0x000fc80000000007 */
[----:B------:R-:W-:-:S04]  /*2cc0*/  FMUL R7, R6, R7 ;  /* 0x0000000706077220 */ /* 0x000fc80000400000 */
[----:B------:R-:W-:-:S04]  /*2cd0*/  FFMA R7, R6, R7, R6 ;  /* 0x0000000706077223 */ /* 0x000fc80000000006 */
[----:B------:R-:W-:Y:S01]  /*2ce0*/  FFMA R0, R0, 0.69314718246459960938, R7 ;  /* 0x3f31721800007823 */ /* 0x000fe20000000007 */
[C---:B------:R-:W-:Y:S01]  /*2cf0*/  @P0 FFMA R0, R8.reuse, R3, +INF ;  /* 0x7f80000008000423 */ /* 0x040fe20000000003 */
[----:B------:R-:W-:Y:S01]  /*2d00*/  FSETP.NEU.AND P0, PT, R8, RZ, PT ;  /* 0x000000ff0800720b */ /* 0x000fe20003f0d000 */
[----:B0-----:R-:W-:-:S03]  /*2d10*/  IMAD.WIDE R4, R2, 0x4, R4 ;  /* 0x0000000402047825 */ /* 0x001fc600078e0204 */
[----:B------:R-:W-:-:S05]  /*2d20*/  FSEL R3, R0, -INF , P0 ;  /* 0xff80000000037808 */ /* 0x000fca0000000000 */
[----:B------:R-:W-:Y:S01]  /*2d30*/  STG.E desc[UR8][R4.64], R3 ;  /* 0x0000000304007986 */ /* 0x000fe2000c101908 */
[----:B------:R-:W-:Y:S05]  /*2d40*/  EXIT ;  /* 0x000000000000794d */ /* 0x000fea0003800000 */
        .weak           $__internal_0_$__cuda_sm3x_div_rn_noftz_f32_slowpath
        .type           $__internal_0_$__cuda_sm3x_div_rn_noftz_f32_slowpath,@function
        .size           $__internal_0_$__cuda_sm3x_div_rn_noftz_f32_slowpath,(.L_x_65 - $__internal_0_$__cuda_sm3x_div_rn_noftz_f32_slowpath)
$__internal_0_$__cuda_sm3x_div_rn_noftz_f32_slowpath:
[----:B------:R-:W-:Y:S01]  /*2d50*/  SHF.R.U32.HI R11, RZ, 0x17, R3 ;  /* 0x00000017ff0b7819 */ /* 0x000fe20000011603 */
[----:B------:R-:W-:Y:S01]  /*2d60*/  BSSY.RECONVERGENT B0, `(.L_x_53) ;  /* 0x0000063000007945 */ /* 0x000fe20003800200 */
[----:B------:R-:W-:Y:S02]  /*2d70*/  SHF.R.U32.HI R13, RZ, 0x17, R0 ;  /* 0x00000017ff0d7819 */ /* 0x000fe40000011600 */
[----:B------:R-:W-:Y:S02]  /*2d80*/  LOP3.LUT R11, R11, 0xff, RZ, 0xc0, !PT ;  /* 0x000000ff0b0b7812 */ /* 0x000fe400078ec0ff */
[----:B------:R-:W-:Y:S02]  /*2d90*/  LOP3.LUT R16, R13, 0xff, RZ, 0xc0, !PT ;  /* 0x000000ff0d107812 */ /* 0x000fe400078ec0ff */
[----:B------:R-:W-:Y:S02]  /*2da0*/  IADD3 R17, PT, PT, R11, -0x1, RZ ;  /* 0xffffffff0b117810 */ /* 0x000fe40007ffe0ff */
[----:B------:R-:W-:-:S02]  /*2db0*/  IADD3 R14, PT, PT, R16, -0x1, RZ ;  /* 0xffffffff100e7810 */ /* 0x000fc40007ffe0ff */
[----:B------:R-:W-:Y:S02]  /*2dc0*/  ISETP.GT.U32.AND P0, PT, R17, 0xfd, PT ;  /* 0x000000fd1100780c */ /* 0x000fe40003f04070 */
[----:B------:R-:W-:Y:S02]  /*2dd0*/  MOV R15, R3 ;  /* 0x00000003000f7202 */ /* 0x000fe40000000f00 */
[----:B------:R-:W-:-:S13]  /*2de0*/  ISETP.GT.U32.OR P0, PT, R14, 0xfd, P0 ;  /* 0x000000fd0e00780c */ /* 0x000fda0000704470 */
[----:B------:R-:W-:Y:S01]  /*2df0*/  @!P0 MOV R13, RZ ;  /* 0x000000ff000d8202 */ /* 0x000fe20000000f00 */
[----:B------:R-:W-:Y:S06]  /*2e00*/  @!P0 BRA `(.L_x_54) ;  /* 0x00000000005c8947 */ /* 0x000fec0003800000 */
[----:B------:R-:W-:Y:S02]  /*2e10*/  FSETP.GTU.FTZ.AND P0, PT, |R0|, +INF , PT ;  /* 0x7f8000000000780b */ /* 0x000fe40003f1c200 */
[----:B------:R-:W-:-:S04]  /*2e20*/  FSETP.GTU.FTZ.AND P1, PT, |R3|, +INF , PT ;  /* 0x7f8000000300780b */ /* 0x000fc80003f3c200 */
[----:B------:R-:W-:-:S13]  /*2e30*/  PLOP3.LUT P0, PT, P0, P1, PT, 0xf8, 0x8f ;  /* 0x00000000008f781c */ /* 0x000fda0000703f70 */
[----:B------:R-:W-:Y:S05]  /*2e40*/  @P0 BRA `(.L_x_55) ;  /* 0x00000004004c0947 */ /* 0x000fea0003800000 */
[----:B------:R-:W-:-:S13]  /*2e50*/  LOP3.LUT P0, RZ, R15, 0x7fffffff, R0, 0xc8, !PT ;  /* 0x7fffffff0fff7812 */ /* 0x000fda000780c800 */
[----:B------:R-:W-:Y:S05]  /*2e60*/  @!P0 BRA `(.L_x_56) ;  /* 0x00000004003c8947 */ /* 0x000fea0003800000 */
[C---:B------:R-:W-:Y:S02]  /*2e70*/  FSETP.NEU.FTZ.AND P2, PT, |R0|.reuse, +INF , PT ;  /* 0x7f8000000000780b */ /* 0x040fe40003f5d200 */
[----:B------:R-:W-:Y:S02]  /*2e80*/  FSETP.NEU.FTZ.AND P1, PT, |R3|, +INF , PT ;  /* 0x7f8000000300780b */ /* 0x000fe40003f3d200 */
[----:B------:R-:W-:-:S11]  /*2e90*/  FSETP.NEU.FTZ.AND P0, PT, |R0|, +INF , PT ;  /* 0x7f8000000000780b */ /* 0x000fd60003f1d200 */
[----:B------:R-:W-:Y:S05]  /*2ea0*/  @!P1 BRA !P2, `(.L_x_56) ;  /* 0x00000004002c9947 */ /* 0x000fea0005000000 */
[----:B------:R-:W-:-:S04]  /*2eb0*/  LOP3.LUT P2, RZ, R0, 0x7fffffff, RZ, 0xc0, !PT ;  /* 0x7fffffff00ff7812 */ /* 0x000fc8000784c0ff */
[----:B------:R-:W-:-:S13]  /*2ec0*/  PLOP3.LUT P1, PT, P1, P2, PT, 0x2f, 0xf2 ;  /* 0x0000000000f2781c */ /* 0x000fda0000f24577 */
[----:B------:R-:W-:Y:S05]  /*2ed0*/  @P1 BRA `(.L_x_57) ;  /* 0x0000000400181947 */ /* 0x000fea0003800000 */
[----:B------:R-:W-:-:S04]  /*2ee0*/  LOP3.LUT P1, RZ, R15, 0x7fffffff, RZ, 0xc0, !PT ;  /* 0x7fffffff0fff7812 */ /* 0x000fc8000782c0ff */
[----:B------:R-:W-:-:S13]  /*2ef0*/  PLOP3.LUT P0, PT, P0, P1, PT, 0x2f, 0xf2 ;  /* 0x0000000000f2781c */ /* 0x000fda0000702577 */
[----:B------:R-:W-:Y:S05]  /*2f00*/  @P0 BRA `(.L_x_58) ;  /* 0x0000000400000947 */ /* 0x000fea0003800000 */
[----:B------:R-:W-:Y:S02]  /*2f10*/  ISETP.GE.AND P0, PT, R14, RZ, PT ;  /* 0x000000ff0e00720c */ /* 0x000fe40003f06270 */
[----:B------:R-:W-:-:S11]  /*2f20*/  ISETP.GE.AND P1, PT, R17, RZ, PT ;  /* 0x000000ff1100720c */ /* 0x000fd60003f26270 */
[----:B------:R-:W-:Y:S01]  /*2f30*/  @P0 MOV R13, RZ ;  /* 0x000000ff000d0202 */ /* 0x000fe20000000f00 */
[----:B------:R-:W-:Y:S01]  /*2f40*/  @!P0 FFMA R0, R0, 1.84467440737095516160e+19, RZ ;  /* 0x5f80000000008823 */ /* 0x000fe200000000ff */
[----:B------:R-:W-:Y:S01]  /*2f50*/  @!P0 MOV R13, 0xffffffc0 ;  /* 0xffffffc0000d8802 */ /* 0x000fe20000000f00 */
[----:B------:R-:W-:-:S03]  /*2f60*/  @!P1 FFMA R15, R3, 1.84467440737095516160e+19, RZ ;  /* 0x5f800000030f9823 */ /* 0x000fc600000000ff */
[----:B------:R-:W-:-:S07]  /*2f70*/  @!P1 IADD3 R13, PT, PT, R13, 0x40, RZ ;  /* 0x000000400d0d9810 */ /* 0x000fce0007ffe0ff */
.L_x_54:
[----:B------:R-:W-:Y:S01]  /*2f80*/  LEA R14, R11, 0xc0800000, 0x17 ;  /* 0xc08000000b0e7811 */ /* 0x000fe200078eb8ff */
[----:B------:R-:W-:Y:S03]  /*2f90*/  BSSY.RECONVERGENT B1, `(.L_x_59) ;  /* 0x0000036000017945 */ /* 0x000fe60003800200 */
[----:B------:R-:W-:Y:S02]  /*2fa0*/  IADD3 R18, PT, PT, -R14, R15, RZ ;  /* 0x0000000f0e127210 */ /* 0x000fe40007ffe1ff */
[----:B------:R-:W-:Y:S02]  /*2fb0*/  IADD3 R14, PT, PT, R16, -0x7f, RZ ;  /* 0xffffff81100e7810 */ /* 0x000fe40007ffe0ff */
[----:B------:R-:W0:Y:S01]  /*2fc0*/  MUFU.RCP R15, R18 ;  /* 0x00000012000f7308 */ /* 0x000e220000001000 */
[----:B------:R-:W-:Y:S02]  /*2fd0*/  FADD.FTZ R17, -R18, -RZ ;  /* 0x800000ff12117221 */ /* 0x000fe40000010100 */
[C---:B------:R-:W-:Y:S01]  /*2fe0*/  IMAD R0, R14.reuse, -0x800000, R0 ;  /* 0xff8000000e007824 */ /* 0x040fe200078e0200 */
[----:B------:R-:W-:-:S04]  /*2ff0*/  IADD3 R14, PT, PT, R14, 0x7f, -R11 ;  /* 0x0000007f0e0e7810 */ /* 0x000fc80007ffe80b */
[----:B------:R-:W-:Y:S01]  /*3000*/  IADD3 R14, PT, PT, R14, R13, RZ ;  /* 0x0000000d0e0e7210 */ /* 0x000fe20007ffe0ff */
[----:B0-----:R-:W-:-:S04]  /*3010*/  FFMA R16, R15, R17, 1 ;  /* 0x3f8000000f107423 */ /* 0x001fc80000000011 */
[----:B------:R-:W-:-:S04]  /*3020*/  FFMA R15, R15, R16, R15 ;  /* 0x000000100f0f7223 */ /* 0x000fc8000000000f */
[----:B------:R-:W-:-:S04]  /*3030*/  FFMA R16, R0, R15, RZ ;  /* 0x0000000f00107223 */ /* 0x000fc800000000ff */
[----:B------:R-:W-:-:S04]  /*3040*/  FFMA R19, R17, R16, R0 ;  /* 0x0000001011137223 */ /* 0x000fc80000000000 */
[----:B------:R-:W-:-:S04]  /*3050*/  FFMA R16, R15, R19, R16 ;  /* 0x000000130f107223 */ /* 0x000fc80000000010 */
[----:B------:R-:W-:-:S04]  /*3060*/  FFMA R17, R17, R16, R0 ;  /* 0x0000001011117223 */ /* 0x000fc80000000000 */
[----:B------:R-:W-:-:S05]  /*3070*/  FFMA R0, R15, R17, R16 ;  /* 0x000000110f007223 */ /* 0x000fca0000000010 */
[----:B------:R-:W-:-:S04]  /*3080*/  SHF.R.U32.HI R11, RZ, 0x17, R0 ;  /* 0x00000017ff0b7819 */ /* 0x000fc80000011600 */
[----:B------:R-:W-:-:S04]  /*3090*/  LOP3.LUT R11, R11, 0xff, RZ, 0xc0, !PT ;  /* 0x000000ff0b0b7812 */ /* 0x000fc800078ec0ff */
[----:B------:R-:W-:-:S04]  /*30a0*/  IADD3 R18, PT, PT, R11, R14, RZ ;  /* 0x0000000e0b127210 */ /* 0x000fc80007ffe0ff */
[----:B------:R-:W-:-:S04]  /*30b0*/  IADD3 R11, PT, PT, R18, -0x1, RZ ;  /* 0xffffffff120b7810 */ /* 0x000fc80007ffe0ff */
[----:B------:R-:W-:-:S13]  /*30c0*/  ISETP.GE.U32.AND P0, PT, R11, 0xfe, PT ;  /* 0x000000fe0b00780c */ /* 0x000fda0003f06070 */
[----:B------:R-:W-:Y:S05]  /*30d0*/  @!P0 BRA `(.L_x_60) ;  /* 0x0000000000808947 */ /* 0x000fea0003800000 */
[----:B------:R-:W-:-:S13]  /*30e0*/  ISETP.GT.AND P0, PT, R18, 0xfe, PT ;  /* 0x000000fe1200780c */ /* 0x000fda0003f04270 */
[----:B------:R-:W-:Y:S05]  /*30f0*/  @P0 BRA `(.L_x_61) ;  /* 0x00000000006c0947 */ /* 0x000fea0003800000 */
[----:B------:R-:W-:-:S13]  /*3100*/  ISETP.GE.AND P0, PT, R18, 0x1, PT ;  /* 0x000000011200780c */ /* 0x000fda0003f06270 */
[----:B------:R-:W-:Y:S05]  /*3110*/  @P0 BRA `(.L_x_62) ;  /* 0x0000000000740947 */ /* 0x000fea0003800000 */
[----:B------:R-:W-:Y:S02]  /*3120*/  ISETP.GE.AND P0, PT, R18, -0x18, PT ;  /* 0xffffffe81200780c */ /* 0x000fe40003f06270 */
[----:B------:R-:W-:-:S11]  /*3130*/  LOP3.LUT R0, R0, 0x80000000, RZ, 0xc0, !PT ;  /* 0x8000000000007812 */ /* 0x000fd600078ec0ff */
[----:B------:R-:W-:Y:S05]  /*3140*/  @!P0 BRA `(.L_x_62) ;  /* 0x0000000000688947 */ /* 0x000fea0003800000 */
[-CC-:B------:R-:W-:Y:S01]  /*3150*/  FFMA.RZ R11, R15, R17.reuse, R16.reuse ;  /* 0x000000110f0b7223 */ /* 0x180fe2000000c010 */
[C---:B------:R-:W-:Y:S02]  /*3160*/  IADD3 R14, PT, PT, R18.reuse, 0x20, RZ ;  /* 0x00000020120e7810 */ /* 0x040fe40007ffe0ff */
[C---:B------:R-:W-:Y:S02]  /*3170*/  ISETP.NE.AND P2, PT, R18.reuse, RZ, PT ;  /* 0x000000ff1200720c */ /* 0x040fe40003f45270 */
[----:B------:R-:W-:Y:S01]  /*3180*/  LOP3.LUT R13, R11, 0x7fffff, RZ, 0xc0, !PT ;  /* 0x007fffff0b0d7812 */ /* 0x000fe200078ec0ff */
[CCC-:B------:R-:W-:Y:S01]  /*3190*/  FFMA.RP R11, R15.reuse, R17.reuse, R16.reuse ;  /* 0x000000110f0b7223 */ /* 0x1c0fe20000008010 */
[----:B------:R-:W-:Y:S01]  /*31a0*/  FFMA.RM R16, R15, R17, R16 ;  /* 0x000000110f107223 */ /* 0x000fe20000004010 */
[----:B------:R-:W-:Y:S02]  /*31b0*/  ISETP.NE.AND P1, PT, R18, RZ, PT ;  /* 0x000000ff1200720c */ /* 0x000fe40003f25270 */
[----:B------:R-:W-:-:S02]  /*31c0*/  LOP3.LUT R13, R13, 0x800000, RZ, 0xfc, !PT ;  /* 0x008000000d0d7812 */ /* 0x000fc400078efcff */
[----:B------:R-:W-:Y:S02]  /*31d0*/  IADD3 R15, PT, PT, -R18, RZ, RZ ;  /* 0x000000ff120f7210 */ /* 0x000fe40007ffe1ff */
[----:B------:R-:W-:Y:S02]  /*31e0*/  SHF.L.U32 R14, R13, R14, RZ ;  /* 0x0000000e0d0e7219 */ /* 0x000fe400000006ff */
[----:B------:R-:W-:Y:S02]  /*31f0*/  FSETP.NEU.FTZ.AND P0, PT, R11, R16, PT ;  /* 0x000000100b00720b */ /* 0x000fe40003f1d000 */
[----:B------:R-:W-:Y:S02]  /*3200*/  SEL R16, R15, RZ, P2 ;  /* 0x000000ff0f107207 */ /* 0x000fe40001000000 */
[----:B------:R-:W-:Y:S02]  /*3210*/  ISETP.NE.AND P1, PT, R14, RZ, P1 ;  /* 0x000000ff0e00720c */ /* 0x000fe40000f25270 */
[----:B------:R-:W-:-:S02]  /*3220*/  SHF.R.U32.HI R16, RZ, R16, R13 ;  /* 0x00000010ff107219 */ /* 0x000fc4000001160d */
[----:B------:R-:W-:Y:S02]  /*3230*/  PLOP3.LUT P0, PT, P0, P1, PT, 0xf8, 0x8f ;  /* 0x00000000008f781c */ /* 0x000fe40000703f70 */
[----:B------:R-:W-:Y:S02]  /*3240*/  SHF.R.U32.HI R14, RZ, 0x1, R16 ;  /* 0x00000001ff0e7819 */ /* 0x000fe40000011610 */
[----:B------:R-:W-:-:S04]  /*3250*/  SEL R11, RZ, 0x1, !P0 ;  /* 0x00000001ff0b7807 */ /* 0x000fc80004000000 */
[----:B------:R-:W-:-:S04]  /*3260*/  LOP3.LUT R11, R11, 0x1, R14, 0xf8, !PT ;  /* 0x000000010b0b7812 */ /* 0x000fc800078ef80e */
[----:B------:R-:W-:-:S04]  /*3270*/  LOP3.LUT R11, R11, R16, RZ, 0xc0, !PT ;  /* 0x000000100b0b7212 */ /* 0x000fc800078ec0ff */
[----:B------:R-:W-:-:S04]  /*3280*/  IADD3 R11, PT, PT, R14, R11, RZ ;  /* 0x0000000b0e0b7210 */ /* 0x000fc80007ffe0ff */
[----:B------:R-:W-:Y:S01]  /*3290*/  LOP3.LUT R0, R11, R0, RZ, 0xfc, !PT ;  /* 0x000000000b007212 */ /* 0x000fe200078efcff */
[----:B------:R-:W-:Y:S06]  /*32a0*/  BRA `(.L_x_62) ;  /* 0x0000000000107947 */ /* 0x000fec0003800000 */
.L_x_61:
[----:B------:R-:W-:-:S04]  /*32b0*/  LOP3.LUT R0, R0, 0x80000000, RZ, 0xc0, !PT ;  /* 0x8000000000007812 */ /* 0x000fc800078ec0ff */
[----:B------:R-:W-:Y:S01]  /*32c0*/  LOP3.LUT R0, R0, 0x7f800000, RZ, 0xfc, !PT ;  /* 0x7f80000000007812 */ /* 0x000fe200078efcff */
[----:B------:R-:W-:Y:S06]  /*32d0*/  BRA `(.L_x_62) ;  /* 0x0000000000047947 */ /* 0x000fec0003800000 */
.L_x_60:
[----:B------:R-:W-:-:S07]  /*32e0*/  LEA R0, R14, R0, 0x17 ;  /* 0x000000000e007211 */ /* 0x000fce00078eb8ff */
.L_x_62:
[----:B------:R-:W-:Y:S05]  /*32f0*/  BSYNC.RECONVERGENT B1 ;  /* 0x0000000000017941 */ /* 0x000fea0003800200 */
.L_x_59:
[----:B------:R-:W-:Y:S05]  /*3300*/  BRA `(.L_x_63) ;  /* 0x0000000000207947 */ /* 0x000fea0003800000 */
.L_x_58:
[----:B------:R-:W-:-:S04]  /*3310*/  LOP3.LUT R0, R15, 0x80000000, R0, 0x48, !PT ;  /* 0x800000000f007812 */ /* 0x000fc800078e4800 */
[----:B------:R-:W-:Y:S01]  /*3320*/  LOP3.LUT R0, R0, 0x7f800000, RZ, 0xfc, !PT ;  /* 0x7f80000000007812 */ /* 0x000fe200078efcff */
[----:B------:R-:W-:Y:S06]  /*3330*/  BRA `(.L_x_63) ;  /* 0x0000000000147947 */ /* 0x000fec0003800000 */
.L_x_57:
[----:B------:R-:W-:Y:S01]  /*3340*/  LOP3.LUT R0, R15, 0x80000000, R0, 0x48, !PT ;  /* 0x800000000f007812 */ /* 0x000fe200078e4800 */
[----:B------:R-:W-:Y:S06]  /*3350*/  BRA `(.L_x_63) ;  /* 0x00000000000c7947 */ /* 0x000fec0003800000 */
.L_x_56:
[----:B------:R-:W0:Y:S01]  /*3360*/  MUFU.RSQ R0, -QNAN ;  /* 0xffc0000000007908 */ /* 0x000e220000001400 */
[----:B------:R-:W-:Y:S05]  /*3370*/  BRA `(.L_x_63) ;  /* 0x0000000000047947 */ /* 0x000fea0003800000 */
.L_x_55:
[----:B------:R-:W-:-:S07]  /*3380*/  FADD.FTZ R0, R0, R3 ;  /* 0x0000000300007221 */ /* 0x000fce0000010000 */
.L_x_63:
[----:B------:R-:W-:Y:S05]  /*3390*/  BSYNC.RECONVERGENT B0 ;  /* 0x0000000000007941 */ /* 0x000fea0003800200 */
.L_x_53:
[----:B------:R-:W-:Y:S01]  /*33a0*/  HFMA2 R13, -RZ, RZ, 0, 0 ;  /* 0x00000000ff0d7431 */ /* 0x000fe200000001ff */
[----:B0-----:R-:W-:-:S03]  /*33b0*/  MOV R11, R0 ;  /* 0x00000000000b7202 */ /* 0x001fc60000000f00 */
[----:B------:R-:W-:Y:S05]  /*33c0*/  RET.REL.NODEC R12 `(_Z20flash_attention2_fwdPfS_S_S_S_S_fii) ;  /* 0xffffffcc0c0c7950 */ /* 0x000fea0003c3ffff */
.L_x_64:
[----:B------:R-:W-:-:S00]  /*33d0*/  BRA `(.L_x_64) ;  /* 0xfffffffc00fc7947 */ /* 0x000fc0000383ffff */
[----:B------:R-:W-:-:S00]  /*33e0*/  NOP ;  /* 0x0000000000007918 */ /* 0x000fc00000000000 */
        /* <DEDUP_REMOVED lines=9> */
.L_x_65:


//--------------------- .nv.shared._Z20flash_attention2_fwdPfS_S_S_S_S_fii --------------------------
	.section	.nv.shared._Z20flash_attention2_fwdPfS_S_S_S_S_fii,"aw",@nobits
	.sectionflags	@""
	.align	16
	.zero		1024


//--------------------- .nv.shared.reserved.0     --------------------------
	.section	.nv.shared.reserved.0,"aw",@nobits
	.weak		__nv_reservedSMEM_offset_0_alias
	.size		__nv_reservedSMEM_offset_0_alias, 0, 64
	.other		__nv_reservedSMEM_offset_0_alias,@"STO_CUDA_RESERVED_SHARED STV_DEFAULT"
__nv_reservedSMEM_offset_0_alias:
	.zero		0
	.zero		64


//--------------------- .nv.constant0._Z20flash_attention2_fwdPfS_S_S_S_S_fii --------------------------
	.section	.nv.constant0._Z20flash_attention2_fwdPfS_S_S_S_S_fii,"a",@progbits
	.sectionflags	@""
	.align	4
.nv.constant0._Z20flash_attention2_fwdPfS_S_S_S_S_fii:
	.zero		956


//--------------------- SYMBOLS --------------------------

	.type		.nv.reservedSmem.offset0,@object
	.size		.nv.reservedSmem.offset0,0x4
	.type		.nv.reservedSmem.cap,@object
	.size		.nv.reservedSmem.cap,0x4
